// auto-generated by cutlass_sweep.gemm — config: {"arch": "sm_100", "cluster_m": 2, "cluster_n": 1, "dtype": "int8", "stages": 4, "tile_k": 128, "tile_m": 128, "tile_n": 128}
#include "cutlass/cutlass.h"
#include "cutlass/gemm/collective/collective_builder.hpp"
#include "cutlass/gemm/device/gemm_universal_adapter.h"
#include "cutlass/gemm/kernel/gemm_universal.hpp"
#include "cutlass/epilogue/collective/collective_builder.hpp"

using ElemA = int8_t;
using ElemB = int8_t;
using ElemCD = int8_t;
using Acc  = int32_t;
using TileShape    = cute::Shape<cute::_128, cute::_128, cute::_128>;
using ClusterShape = cute::Shape<cute::_2, cute::_1, cute::_1>;

using CollectiveEpilogue = typename cutlass::epilogue::collective::CollectiveBuilder<
    cutlass::arch::Sm100, cutlass::arch::OpClassTensorOp,
    TileShape, ClusterShape,
    cutlass::epilogue::collective::EpilogueTileAuto,
    Acc, Acc,
    ElemCD, cutlass::layout::RowMajor, 128 / cutlass::sizeof_bits<ElemCD>::value,
    ElemCD, cutlass::layout::RowMajor, 128 / cutlass::sizeof_bits<ElemCD>::value,
    cutlass::epilogue::collective::EpilogueScheduleAuto
  >::CollectiveOp;

using CollectiveMainloop = typename cutlass::gemm::collective::CollectiveBuilder<
    cutlass::arch::Sm100, cutlass::arch::OpClassTensorOp,
    ElemA, cutlass::layout::RowMajor, 128 / cutlass::sizeof_bits<ElemA>::value,
    ElemB, cutlass::layout::ColumnMajor, 128 / cutlass::sizeof_bits<ElemB>::value,
    Acc,
    TileShape, ClusterShape,
    cutlass::gemm::collective::StageCount<4>,
    cutlass::gemm::collective::KernelScheduleAuto
  >::CollectiveOp;

using GemmKernel = cutlass::gemm::kernel::GemmUniversal<
    cute::Shape<int,int,int,int>,
    CollectiveMainloop,
    CollectiveEpilogue
>;
using Gemm = cutlass::gemm::device::GemmUniversalAdapter<GemmKernel>;

// Force the device kernel symbol into the cubin without needing a host main.
auto* _anchor = &cutlass::device_kernel<GemmKernel>;


// ===== COMPILED SASS (sm_100a) =====

	.target	sm_100a

	.elftype	@"ET_EXEC"


//--------------------- .note.nv.tkinfo           --------------------------
	.section	.note.nv.tkinfo,"",@"SHT_NOTE"
	.sectionflags	@"SHF_NOTE_NV_TKINFO"
	.tkinfo
        /*0018*/ 	.word	0x00000002
        /*0030*/ 	.string	""
        /*0030*/ 	.string	"ptxas"
        /*0030*/ 	.string	"Cuda compilation tools, release 13.0, V13.0.88"
        /*0030*/ 	.string	"Build cuda_13.0.r13.0/compiler.36424714_0"
        /*0030*/ 	.string	"-arch sm_100a -m 64 "



//--------------------- .note.nv.cuinfo           --------------------------
	.section	.note.nv.cuinfo,"",@"SHT_NOTE"
	.sectionflags	@"SHF_NOTE_NV_CUINFO"
        /*0018*/ 	.short	0x0002
        /*001a*/ 	.short	0x0064
        /*001c*/ 	.short	0x0082
	.zero		2


//--------------------- .nv.info                  --------------------------
	.section	.nv.info,"",@"SHT_CUDA_INFO"
	.align	4


	//----- nvinfo : EIATTR_REGCOUNT
	.align		4
        /*0000*/ 	.byte	0x04, 0x2f
        /*0002*/ 	.short	(.L_19 - .L_18)
	.align		4
.L_18:
        /*0004*/ 	.word	index@(_ZN7cutlass13device_kernelINS_4gemm6kernel13GemmUniversalIN4cute5tupleIJiiiiEEENS1_10collective13CollectiveMmaINS1_35MainloopSm100TmaUmmaWarpSpecializedILi4ELi2ELi4ENS5_IJNS4_1CILi2EEENSA_ILi1EEESC_EEEEENS5_IJNSA_ILi128EEESF_SF_EEEaNS5_IJlSC_lEEEaSH_NS4_8TiledMMAINS4_8MMA_AtomIJNS4_21SM100_MMA_S8_2x1SM_SSIaaiLi128ELi128ELNS4_4UMMA5MajorE0ELSM_0ELNSL_8SaturateE0EEEEEENS4_6LayoutINS5_IJSC_SC_SC_EEENS5_IJNSA_ILi0EEESS_SS_EEEEENS5_IJNS4_10UnderscoreESV_SV_EEEEENS4_18SM100_TMA_2SM_LOADENS4_14ComposedLayoutINS4_7SwizzleILi3ELi4ELi3EEENS4_18smem_ptr_flag_bitsILi8EEENSQ_INS5_IJNSA_ILi8EEESF_EEENS5_IJSF_SC_EEEEEEEvNS4_8identityESY_S18_vS19_EENS_8epilogue10collective18CollectiveEpilogueINS1B_23Sm100TmaWarpSpecializedILi2ELi2ELi32ELb0ELb0EEEJNS5_IJNSA_ILi64EEESF_SF_EEENS5_IJNSQ_IS1G_SC_EENSQ_INS5_IJNSA_ILi32EEESB_EEENS5_IJSC_S1G_EEEEEEEEaSH_aSH_NS1B_6fusion15FusionCallbacksIS1F_NS1O_17LinearCombinationIaiaiLNS_15FloatRoundStyleE2EEES1H_S1N_JEEENS4_5SM1004TMEM4LOAD26SM100_TMEM_LOAD_32dp32b32xENS4_13SM90_TMA_LOADENSZ_INS10_ILi1ELi4ELi3EEES13_NSQ_INS5_IJS14_S1J_EEENS5_IJS1J_SC_EEEEEEENS4_39AutoVectorizingCopyWithAssumedAlignmentILi128EEENS4_14SM90_TMA_STOREES23_S25_S25_EEEvvEEEEvNT_6ParamsE)
        /*0008*/ 	.word	0x0000007a


	//----- nvinfo : EIATTR_FRAME_SIZE
	.align		4
.L_19:
        /*000c*/ 	.byte	0x04, 0x11
        /*000e*/ 	.short	(.L_21 - .L_20)
	.align		4
.L_20:
        /*0010*/ 	.word	index@($__internal_2_$__cuda_sm10x_tcgen05_guardrail_trap_unallocated_columns_being_dealloced)
        /*0014*/ 	.word	0x00000000


	//----- nvinfo : EIATTR_FRAME_SIZE
	.align		4
.L_21:
        /*0018*/ 	.byte	0x04, 0x11
        /*001a*/ 	.short	(.L_23 - .L_22)
	.align		4
.L_22:
        /*001c*/ 	.word	index@($__internal_1_$__cuda_sm10x_tcgen05_guardrail_trap_phase_invalid_during_alloc)
        /*0020*/ 	.word	0x00000000


	//----- nvinfo : EIATTR_FRAME_SIZE
	.align		4
.L_23:
        /*0024*/ 	.byte	0x04, 0x11
        /*0026*/ 	.short	(.L_25 - .L_24)
	.align		4
.L_24:
        /*0028*/ 	.word	index@($__internal_0_$__cuda_sm10x_tcgen05_guardrail_trap_col_being_dealloced_not_returned_by_alloc)
        /*002c*/ 	.word	0x00000000


	//----- nvinfo : EIATTR_FRAME_SIZE
	.align		4
.L_25:
        /*0030*/ 	.byte	0x04, 0x11
        /*0032*/ 	.short	(.L_27 - .L_26)
	.align		4
.L_26:
        /*0034*/ 	.word	index@(_ZN7cutlass13device_kernelINS_4gemm6kernel13GemmUniversalIN4cute5tupleIJiiiiEEENS1_10collective13CollectiveMmaINS1_35MainloopSm100TmaUmmaWarpSpecializedILi4ELi2ELi4ENS5_IJNS4_1CILi2EEENSA_ILi1EEESC_EEEEENS5_IJNSA_ILi128EEESF_SF_EEEaNS5_IJlSC_lEEEaSH_NS4_8TiledMMAINS4_8MMA_AtomIJNS4_21SM100_MMA_S8_2x1SM_SSIaaiLi128ELi128ELNS4_4UMMA5MajorE0ELSM_0ELNSL_8SaturateE0EEEEEENS4_6LayoutINS5_IJSC_SC_SC_EEENS5_IJNSA_ILi0EEESS_SS_EEEEENS5_IJNS4_10UnderscoreESV_SV_EEEEENS4_18SM100_TMA_2SM_LOADENS4_14ComposedLayoutINS4_7SwizzleILi3ELi4ELi3EEENS4_18smem_ptr_flag_bitsILi8EEENSQ_INS5_IJNSA_ILi8EEESF_EEENS5_IJSF_SC_EEEEEEEvNS4_8identityESY_S18_vS19_EENS_8epilogue10collective18CollectiveEpilogueINS1B_23Sm100TmaWarpSpecializedILi2ELi2ELi32ELb0ELb0EEEJNS5_IJNSA_ILi64EEESF_SF_EEENS5_IJNSQ_IS1G_SC_EENSQ_INS5_IJNSA_ILi32EEESB_EEENS5_IJSC_S1G_EEEEEEEEaSH_aSH_NS1B_6fusion15FusionCallbacksIS1F_NS1O_17LinearCombinationIaiaiLNS_15FloatRoundStyleE2EEES1H_S1N_JEEENS4_5SM1004TMEM4LOAD26SM100_TMEM_LOAD_32dp32b32xENS4_13SM90_TMA_LOADENSZ_INS10_ILi1ELi4ELi3EEES13_NSQ_INS5_IJS14_S1J_EEENS5_IJS1J_SC_EEEEEEENS4_39AutoVectorizingCopyWithAssumedAlignmentILi128EEENS4_14SM90_TMA_STOREES23_S25_S25_EEEvvEEEEvNT_6ParamsE)
        /*0038*/ 	.word	0x00000000


	//----- nvinfo : EIATTR_MIN_STACK_SIZE
	.align		4
.L_27:
        /*003c*/ 	.byte	0x04, 0x12
        /*003e*/ 	.short	(.L_29 - .L_28)
	.align		4
.L_28:
        /*0040*/ 	.word	index@(_ZN7cutlass13device_kernelINS_4gemm6kernel13GemmUniversalIN4cute5tupleIJiiiiEEENS1_10collective13CollectiveMmaINS1_35MainloopSm100TmaUmmaWarpSpecializedILi4ELi2ELi4ENS5_IJNS4_1CILi2EEENSA_ILi1EEESC_EEEEENS5_IJNSA_ILi128EEESF_SF_EEEaNS5_IJlSC_lEEEaSH_NS4_8TiledMMAINS4_8MMA_AtomIJNS4_21SM100_MMA_S8_2x1SM_SSIaaiLi128ELi128ELNS4_4UMMA5MajorE0ELSM_0ELNSL_8SaturateE0EEEEEENS4_6LayoutINS5_IJSC_SC_SC_EEENS5_IJNSA_ILi0EEESS_SS_EEEEENS5_IJNS4_10UnderscoreESV_SV_EEEEENS4_18SM100_TMA_2SM_LOADENS4_14ComposedLayoutINS4_7SwizzleILi3ELi4ELi3EEENS4_18smem_ptr_flag_bitsILi8EEENSQ_INS5_IJNSA_ILi8EEESF_EEENS5_IJSF_SC_EEEEEEEvNS4_8identityESY_S18_vS19_EENS_8epilogue10collective18CollectiveEpilogueINS1B_23Sm100TmaWarpSpecializedILi2ELi2ELi32ELb0ELb0EEEJNS5_IJNSA_ILi64EEESF_SF_EEENS5_IJNSQ_IS1G_SC_EENSQ_INS5_IJNSA_ILi32EEESB_EEENS5_IJSC_S1G_EEEEEEEEaSH_aSH_NS1B_6fusion15FusionCallbacksIS1F_NS1O_17LinearCombinationIaiaiLNS_15FloatRoundStyleE2EEES1H_S1N_JEEENS4_5SM1004TMEM4LOAD26SM100_TMEM_LOAD_32dp32b32xENS4_13SM90_TMA_LOADENSZ_INS10_ILi1ELi4ELi3EEES13_NSQ_INS5_IJS14_S1J_EEENS5_IJS1J_SC_EEEEEEENS4_39AutoVectorizingCopyWithAssumedAlignmentILi128EEENS4_14SM90_TMA_STOREES23_S25_S25_EEEvvEEEEvNT_6ParamsE)
        /*0044*/ 	.word	0x00000000
.L_29:


//--------------------- .nv.compat                --------------------------
	.section	.nv.compat,"",@"SHT_CUDA_COMPAT_INFO"
	.align	4
        /*0000*/ 	.byte	0x02, 0x09, 0x01, 0x00, 0x02, 0x02, 0x03, 0x00, 0x02, 0x05, 0x06, 0x00, 0x03, 0x07, 0x01, 0x01
        /*0010*/ 	.byte	0x02, 0x03, 0x01, 0x00, 0x02, 0x06, 0x01, 0x00, 0x04, 0x0b, 0x08, 0x00, 0x01, 0x00, 0x00, 0x00
        /*0020*/ 	.byte	0x00, 0x00, 0x00, 0x00


//--------------------- .nv.info._ZN7cutlass13device_kernelINS_4gemm6kernel13GemmUniversalIN4cute5tupleIJiiiiEEENS1_10collective13CollectiveMmaINS1_35MainloopSm100TmaUmmaWarpSpecializedILi4ELi2ELi4ENS5_IJNS4_1CILi2EEENSA_ILi1EEESC_EEEEENS5_IJNSA_ILi128EEESF_SF_EEEaNS5_IJlSC_lEEEaSH_NS4_8TiledMMAINS4_8MMA_AtomIJNS4_21SM100_MMA_S8_2x1SM_SSIaaiLi128ELi128ELNS4_4UMMA5MajorE0ELSM_0ELNSL_8SaturateE0EEEEEENS4_6LayoutINS5_IJSC_SC_SC_EEENS5_IJNSA_ILi0EEESS_SS_EEEEENS5_IJNS4_10UnderscoreESV_SV_EEEEENS4_18SM100_TMA_2SM_LOADENS4_14ComposedLayoutINS4_7SwizzleILi3ELi4ELi3EEENS4_18smem_ptr_flag_bitsILi8EEENSQ_INS5_IJNSA_ILi8EEESF_EEENS5_IJSF_SC_EEEEEEEvNS4_8identityESY_S18_vS19_EENS_8epilogue10collective18CollectiveEpilogueINS1B_23Sm100TmaWarpSpecializedILi2ELi2ELi32ELb0ELb0EEEJNS5_IJNSA_ILi64EEESF_SF_EEENS5_IJNSQ_IS1G_SC_EENSQ_INS5_IJNSA_ILi32EEESB_EEENS5_IJSC_S1G_EEEEEEEEaSH_aSH_NS1B_6fusion15FusionCallbacksIS1F_NS1O_17LinearCombinationIaiaiLNS_15FloatRoundStyleE2EEES1H_S1N_JEEENS4_5SM1004TMEM4LOAD26SM100_TMEM_LOAD_32dp32b32xENS4_13SM90_TMA_LOADENSZ_INS10_ILi1ELi4ELi3EEES13_NSQ_INS5_IJS14_S1J_EEENS5_IJS1J_SC_EEEEEEENS4_39AutoVectorizingCopyWithAssumedAlignmentILi128EEENS4_14SM90_TMA_STOREES23_S25_S25_EEEvvEEEEvNT_6ParamsE --------------------------
	.section	.nv.info._ZN7cutlass13device_kernelINS_4gemm6kernel13GemmUniversalIN4cute5tupleIJiiiiEEENS1_10collective13CollectiveMmaINS1_35MainloopSm100TmaUmmaWarpSpecializedILi4ELi2ELi4ENS5_IJNS4_1CILi2EEENSA_ILi1EEESC_EEEEENS5_IJNSA_ILi128EEESF_SF_EEEaNS5_IJlSC_lEEEaSH_NS4_8TiledMMAINS4_8MMA_AtomIJNS4_21SM100_MMA_S8_2x1SM_SSIaaiLi128ELi128ELNS4_4UMMA5MajorE0ELSM_0ELNSL_8SaturateE0EEEEEENS4_6LayoutINS5_IJSC_SC_SC_EEENS5_IJNSA_ILi0EEESS_SS_EEEEENS5_IJNS4_10UnderscoreESV_SV_EEEEENS4_18SM100_TMA_2SM_LOADENS4_14ComposedLayoutINS4_7SwizzleILi3ELi4ELi3EEENS4_18smem_ptr_flag_bitsILi8EEENSQ_INS5_IJNSA_ILi8EEESF_EEENS5_IJSF_SC_EEEEEEEvNS4_8identityESY_S18_vS19_EENS_8epilogue10collective18CollectiveEpilogueINS1B_23Sm100TmaWarpSpecializedILi2ELi2ELi32ELb0ELb0EEEJNS5_IJNSA_ILi64EEESF_SF_EEENS5_IJNSQ_IS1G_SC_EENSQ_INS5_IJNSA_ILi32EEESB_EEENS5_IJSC_S1G_EEEEEEEEaSH_aSH_NS1B_6fusion15FusionCallbacksIS1F_NS1O_17LinearCombinationIaiaiLNS_15FloatRoundStyleE2EEES1H_S1N_JEEENS4_5SM1004TMEM4LOAD26SM100_TMEM_LOAD_32dp32b32xENS4_13SM90_TMA_LOADENSZ_INS10_ILi1ELi4ELi3EEES13_NSQ_INS5_IJS14_S1J_EEENS5_IJS1J_SC_EEEEEEENS4_39AutoVectorizingCopyWithAssumedAlignmentILi128EEENS4_14SM90_TMA_STOREES23_S25_S25_EEEvvEEEEvNT_6ParamsE,"",@"SHT_CUDA_INFO"
	.sectionflags	@""
	.align	4


	//----- nvinfo : EIATTR_CUDA_API_VERSION
	.align		4
        /*0000*/ 	.byte	0x04, 0x37
        /*0002*/ 	.short	(.L_31 - .L_30)
.L_30:
        /*0004*/ 	.word	0x00000082


	//----- nvinfo : EIATTR_KPARAM_INFO
	.align		4
.L_31:
        /*0008*/ 	.byte	0x04, 0x17
        /*000a*/ 	.short	(.L_33 - .L_32)
.L_32:
        /*000c*/ 	.word	0x00000000
        /*0010*/ 	.short	0x0000
        /*0012*/ 	.short	0x0000
        /*0014*/ 	.byte	0x00, 0xf0, 0x01, 0x20


	//----- nvinfo : EIATTR_AT_ENTRY_FRAGMENTS
	.align		4
.L_33:
        /*0018*/ 	.byte	0x04, 0x4f
        /*001a*/ 	.short	(.L_35 - .L_34)


	//   ....[0]....
.L_34:
        /*001c*/ 	.word	0x00000007


	//----- nvinfo : EIATTR_RESERVED_SMEM_USED
	.align		4
.L_35:
        /*0020*/ 	.byte	0x01, 0x41
	.zero		2


	//----- nvinfo : EIATTR_SPARSE_MMA_MASK
	.align		4
        /*0024*/ 	.byte	0x03, 0x50
        /*0026*/ 	.short	0x0000


	//----- nvinfo : EIATTR_TCGEN05_2CTA_USED
	.align		4
        /*0028*/ 	.byte	0x01, 0x52
	.zero		2


	//----- nvinfo : EIATTR_MAXREG_COUNT
	.align		4
        /*002c*/ 	.byte	0x03, 0x1b
        /*002e*/ 	.short	0x00ff


	//----- nvinfo : EIATTR_NUM_BARRIERS
	.align		4
        /*0030*/ 	.byte	0x02, 0x4c
        /*0032*/ 	.byte	0x07
	.zero		1


	//----- nvinfo : EIATTR_EXTERNS
	.align		4
        /*0034*/ 	.byte	0x04, 0x0f
        /*0036*/ 	.short	(.L_37 - .L_36)


	//   ....[0]....
	.align		4
.L_36:
        /*0038*/ 	.word	index@(__assertfail)


	//----- nvinfo : EIATTR_MERCURY_ISA_VERSION
	.align		4
.L_37:
        /*003c*/ 	.byte	0x03, 0x5f
        /*003e*/ 	.short	0x0101


	//----- nvinfo : EIATTR_INT_WARP_WIDE_INSTR_OFFSETS
	.align		4
        /*0040*/ 	.byte	0x04, 0x31
        /*0042*/ 	.short	(.L_39 - .L_38)


	//   ....[0]....
.L_38:
        /*0044*/ 	.word	0x00000cd0


	//   ....[1]....
        /*0048*/ 	.word	0x00000d70


	//   ....[2]....
        /*004c*/ 	.word	0x00002090


	//   ....[3]....
        /*0050*/ 	.word	0x00003f70


	//   ....[4]....
        /*0054*/ 	.word	0x00003f90


	//   ....[5]....
        /*0058*/ 	.word	0x00003fc0


	//   ....[6]....
        /*005c*/ 	.word	0x000048f0


	//   ....[7]....
        /*0060*/ 	.word	0x00004910


	//   ....[8]....
        /*0064*/ 	.word	0x00004a10


	//   ....[9]....
        /*0068*/ 	.word	0x00004ba0


	//   ....[10]....
        /*006c*/ 	.word	0x00004bb0


	//   ....[11]....
        /*0070*/ 	.word	0x00004d40


	//----- nvinfo : EIATTR_COOP_GROUP_MASK_REGIDS
	.align		4
.L_39:
        /*0074*/ 	.byte	0x04, 0x29
        /*0076*/ 	.short	(.L_41 - .L_40)


	//   ....[0]....
.L_40:
        /*0078*/ 	.word	0xffffffff


	//   ....[1]....
        /*007c*/ 	.word	0xffffffff


	//   ....[2]....
        /*0080*/ 	.word	0xffffffff


	//   ....[3]....
        /*0084*/ 	.word	0xffffffff


	//   ....[4]....
        /*0088*/ 	.word	0xffffffff


	//   ....[5]....
        /*008c*/ 	.word	0xffffffff


	//   ....[6]....
        /*0090*/ 	.word	0xffffffff


	//   ....[7]....
        /*0094*/ 	.word	0xffffffff


	//   ....[8]....
        /*0098*/ 	.word	0xffffffff


	//   ....[9]....
        /*009c*/ 	.word	0xffffffff


	//   ....[10]....
        /*00a0*/ 	.word	0xffffffff


	//   ....[11]....
        /*00a4*/ 	.word	0xffffffff


	//   ....[12]....
        /*00a8*/ 	.word	0xffffffff


	//   ....[13]....
        /*00ac*/ 	.word	0xffffffff


	//----- nvinfo : EIATTR_COOP_GROUP_INSTR_OFFSETS
	.align		4
.L_41:
        /*00b0*/ 	.byte	0x04, 0x28
        /*00b2*/ 	.short	(.L_43 - .L_42)


	//   ....[0]....
.L_42:
        /*00b4*/ 	.word	0x000000c0


	//   ....[1]....
        /*00b8*/ 	.word	0x00000500


	//   ....[2]....
        /*00bc*/ 	.word	0x00000680


	//   ....[3]....
        /*00c0*/ 	.word	0x000007d0


	//   ....[4]....
        /*00c4*/ 	.word	0x000008c0


	//   ....[5]....
        /*00c8*/ 	.word	0x00000a20


	//   ....[6]....
        /*00cc*/ 	.word	0x00000bb0


	//   ....[7]....
        /*00d0*/ 	.word	0x00000df0


	//   ....[8]....
        /*00d4*/ 	.word	0x00001f70


	//   ....[9]....
        /*00d8*/ 	.word	0x00002d50


	//   ....[10]....
        /*00dc*/ 	.word	0x00003220


	//   ....[11]....
        /*00e0*/ 	.word	0x00003250


	//   ....[12]....
        /*00e4*/ 	.word	0x00003e70


	//   ....[13]....
        /*00e8*/ 	.word	0x00004080


	//----- nvinfo : EIATTR_VRC_CTA_INIT_COUNT
	.align		4
.L_43:
        /*00ec*/ 	.byte	0x02, 0x4a
        /*00ee*/ 	.byte	0x80
	.zero		1


	//----- nvinfo : EIATTR_SYSCALL_OFFSETS
	.align		4
        /*00f0*/ 	.byte	0x04, 0x46
        /*00f2*/ 	.short	(.L_45 - .L_44)


	//   ....[0]....
.L_44:
        /*00f4*/ 	.word	0x000057a0


	//   ....[1]....
        /*00f8*/ 	.word	0x000058e0


	//   ....[2]....
        /*00fc*/ 	.word	0x000060c0


	//   ....[3]....
        /*0100*/ 	.word	0x00006ec0


	//----- nvinfo : EIATTR_MBARRIER_INSTR_OFFSETS
	.align		4
.L_45:
        /*0104*/ 	.byte	0x04, 0x39
        /*0106*/ 	.short	(.L_47 - .L_46)


	//   ....[0]....
.L_46:
        /*0108*/ 	.word	0x000005f0
        /*010c*/ 	.word	0x000000ff
        /*0110*/ 	.word	0x00000000
        /*0114*/ 	.short	0x0100
        /*0116*/ 	.byte	0x08
	.zero		1


	//   ....[1]....
        /*0118*/ 	.word	0x00000600
        /*011c*/ 	.word	0x000000ff
        /*0120*/ 	.word	0x00000020
        /*0124*/ 	.short	0x0100
        /*0126*/ 	.byte	0x08
	.zero		1


	//   ....[2]....
        /*0128*/ 	.word	0x00000610
        /*012c*/ 	.word	0x000000ff
        /*0130*/ 	.word	0x00000008
        /*0134*/ 	.short	0x0100
        /*0136*/ 	.byte	0x08
	.zero		1


	//   ....[3]....
        /*0138*/ 	.word	0x00000620
        /*013c*/ 	.word	0x000000ff
        /*0140*/ 	.word	0x00000028
        /*0144*/ 	.short	0x0100
        /*0146*/ 	.byte	0x08
	.zero		1


	//   ....[4]....
        /*0148*/ 	.word	0x00000630
        /*014c*/ 	.word	0x000000ff
        /*0150*/ 	.word	0x00000010
        /*0154*/ 	.short	0x0100
        /*0156*/ 	.byte	0x08
	.zero		1


	//   ....[5]....
        /*0158*/ 	.word	0x00000640
        /*015c*/ 	.word	0x000000ff
        /*0160*/ 	.word	0x00000030
        /*0164*/ 	.short	0x0100
        /*0166*/ 	.byte	0x08
	.zero		1


	//   ....[6]....
        /*0168*/ 	.word	0x00000650
        /*016c*/ 	.word	0x000000ff
        /*0170*/ 	.word	0x00000018
        /*0174*/ 	.short	0x0100
        /*0176*/ 	.byte	0x08
	.zero		1


	//   ....[7]....
        /*0178*/ 	.word	0x00000660
        /*017c*/ 	.word	0x000000ff
        /*0180*/ 	.word	0x00000038
        /*0184*/ 	.short	0x0100
        /*0186*/ 	.byte	0x08
	.zero		1


	//   ....[8]....
        /*0188*/ 	.word	0x00000780
        /*018c*/ 	.word	0x000000ff
        /*0190*/ 	.word	0x00000040
        /*0194*/ 	.short	0x0100
        /*0196*/ 	.byte	0x09
	.zero		1


	//   ....[9]....
        /*0198*/ 	.word	0x00000790
        /*019c*/ 	.word	0x000000ff
        /*01a0*/ 	.word	0x00000050
        /*01a4*/ 	.short	0x0100
        /*01a6*/ 	.byte	0x09
	.zero		1


	//   ....[10]....
        /*01a8*/ 	.word	0x000007a0
        /*01ac*/ 	.word	0x000000ff
        /*01b0*/ 	.word	0x00000048
        /*01b4*/ 	.short	0x0100
        /*01b6*/ 	.byte	0x09
	.zero		1


	//   ....[11]....
        /*01b8*/ 	.word	0x000007b0
        /*01bc*/ 	.word	0x000000ff
        /*01c0*/ 	.word	0x00000058
        /*01c4*/ 	.short	0x0100
        /*01c6*/ 	.byte	0x09
	.zero		1


	//   ....[12]....
        /*01c8*/ 	.word	0x00000890
        /*01cc*/ 	.word	0x000000ff
        /*01d0*/ 	.word	0x00000060
        /*01d4*/ 	.short	0x0100
        /*01d6*/ 	.byte	0x08
	.zero		1


	//   ....[13]....
        /*01d8*/ 	.word	0x000008a0
        /*01dc*/ 	.word	0x000000ff
        /*01e0*/ 	.word	0x00000068
        /*01e4*/ 	.short	0x0100
        /*01e6*/ 	.byte	0x08
	.zero		1


	//   ....[14]....
        /*01e8*/ 	.word	0x000009d0
        /*01ec*/ 	.word	0x000000ff
        /*01f0*/ 	.word	0x00000070
        /*01f4*/ 	.short	0x0100
        /*01f6*/ 	.byte	0x08
	.zero		1


	//   ....[15]....
        /*01f8*/ 	.word	0x000009e0
        /*01fc*/ 	.word	0x000000ff
        /*0200*/ 	.word	0x00000080
        /*0204*/ 	.short	0x0100
        /*0206*/ 	.byte	0x08
	.zero		1


	//   ....[16]....
        /*0208*/ 	.word	0x000009f0
        /*020c*/ 	.word	0x000000ff
        /*0210*/ 	.word	0x00000078
        /*0214*/ 	.short	0x0100
        /*0216*/ 	.byte	0x08
	.zero		1


	//   ....[17]....
        /*0218*/ 	.word	0x00000a00
        /*021c*/ 	.word	0x000000ff
        /*0220*/ 	.word	0x00000088
        /*0224*/ 	.short	0x0100
        /*0226*/ 	.byte	0x08
	.zero		1


	//   ....[18]....
        /*0228*/ 	.word	0x00000b20
        /*022c*/ 	.word	0x000000ff
        /*0230*/ 	.word	0x00000090
        /*0234*/ 	.short	0x0100
        /*0236*/ 	.byte	0x09
	.zero		1


	//   ....[19]....
        /*0238*/ 	.word	0x00000b30
        /*023c*/ 	.word	0x000000ff
        /*0240*/ 	.word	0x000000b0
        /*0244*/ 	.short	0x0100
        /*0246*/ 	.byte	0x09
	.zero		1


	//   ....[20]....
        /*0248*/ 	.word	0x00000b40
        /*024c*/ 	.word	0x000000ff
        /*0250*/ 	.word	0x00000098
        /*0254*/ 	.short	0x0100
        /*0256*/ 	.byte	0x09
	.zero		1


	//   ....[21]....
        /*0258*/ 	.word	0x00000b50
        /*025c*/ 	.word	0x000000ff
        /*0260*/ 	.word	0x000000b8
        /*0264*/ 	.short	0x0100
        /*0266*/ 	.byte	0x09
	.zero		1


	//   ....[22]....
        /*0268*/ 	.word	0x00000b60
        /*026c*/ 	.word	0x000000ff
        /*0270*/ 	.word	0x000000a0
        /*0274*/ 	.short	0x0100
        /*0276*/ 	.byte	0x09
	.zero		1


	//   ....[23]....
        /*0278*/ 	.word	0x00000b70
        /*027c*/ 	.word	0x000000ff
        /*0280*/ 	.word	0x000000c0
        /*0284*/ 	.short	0x0100
        /*0286*/ 	.byte	0x09
	.zero		1


	//   ....[24]....
        /*0288*/ 	.word	0x00000b80
        /*028c*/ 	.word	0x000000ff
        /*0290*/ 	.word	0x000000a8
        /*0294*/ 	.short	0x0100
        /*0296*/ 	.byte	0x09
	.zero		1


	//   ....[25]....
        /*0298*/ 	.word	0x00000b90
        /*029c*/ 	.word	0x000000ff
        /*02a0*/ 	.word	0x000000c8
        /*02a4*/ 	.short	0x0100
        /*02a6*/ 	.byte	0x09
	.zero		1


	//   ....[26]....
        /*02a8*/ 	.word	0x00000c80
        /*02ac*/ 	.word	0x000000ff
        /*02b0*/ 	.word	0x000000d0
        /*02b4*/ 	.short	0x0100
        /*02b6*/ 	.byte	0x08
	.zero		1


	//   ....[27]....
        /*02b8*/ 	.word	0x00000c90
        /*02bc*/ 	.word	0x000000ff
        /*02c0*/ 	.word	0x000000e0
        /*02c4*/ 	.short	0x0100
        /*02c6*/ 	.byte	0x08
	.zero		1


	//   ....[28]....
        /*02c8*/ 	.word	0x00000ca0
        /*02cc*/ 	.word	0x000000ff
        /*02d0*/ 	.word	0x000000d8
        /*02d4*/ 	.short	0x0100
        /*02d6*/ 	.byte	0x08
	.zero		1


	//   ....[29]....
        /*02d8*/ 	.word	0x00000cb0
        /*02dc*/ 	.word	0x000000ff
        /*02e0*/ 	.word	0x000000e8
        /*02e4*/ 	.short	0x0100
        /*02e6*/ 	.byte	0x08
	.zero		1


	//   ....[30]....
        /*02e8*/ 	.word	0x00000da0
        /*02ec*/ 	.word	0x000000ff
        /*02f0*/ 	.word	0x000000f0
        /*02f4*/ 	.short	0x0100
        /*02f6*/ 	.byte	0x07
	.zero		1


	//   ....[31]....
        /*02f8*/ 	.word	0x000017a0
        /*02fc*/ 	.word	0x00000003
        /*0300*/ 	.word	0x000000e0
        /*0304*/ 	.short	0x010a
        /*0306*/ 	.byte	0xff
	.zero		1


	//   ....[32]....
        /*0308*/ 	.word	0x000017d0
        /*030c*/ 	.word	0x00000003
        /*0310*/ 	.word	0x000000d0
        /*0314*/ 	.short	0x0101
        /*0316*/ 	.byte	0xff
	.zero		1


	//   ....[33]....
        /*0318*/ 	.word	0x000018d0
        /*031c*/ 	.word	0x000000ff
        /*0320*/ 	.word	0x00000020
        /*0324*/ 	.short	0x010a
        /*0326*/ 	.byte	0x08
	.zero		1


	//   ....[34]....
        /*0328*/ 	.word	0x00001990
        /*032c*/ 	.word	0x000000ff
        /*0330*/ 	.word	0x00000020
        /*0334*/ 	.short	0x010a
        /*0336*/ 	.byte	0x21
	.zero		1


	//   ....[35]....
        /*0338*/ 	.word	0x00001b50
        /*033c*/ 	.word	0x000000ff
        /*0340*/ 	.word	0x00000020
        /*0344*/ 	.short	0x010a
        /*0346*/ 	.byte	0x08
	.zero		1


	//   ....[36]....
        /*0348*/ 	.word	0x00001c30
        /*034c*/ 	.word	0x000000ff
        /*0350*/ 	.word	0x00000068
        /*0354*/ 	.short	0x0101
        /*0356*/ 	.byte	0x06
	.zero		1


	//   ....[37]....
        /*0358*/ 	.word	0x00001c50
        /*035c*/ 	.word	0x000000ff
        /*0360*/ 	.word	0x00000020
        /*0364*/ 	.short	0x010a
        /*0366*/ 	.byte	0x08
	.zero		1


	//   ....[38]....
        /*0368*/ 	.word	0x00001cd0
        /*036c*/ 	.word	0x000000ff
        /*0370*/ 	.word	0x00000020
        /*0374*/ 	.short	0x010a
        /*0376*/ 	.byte	0x11
	.zero		1


	//   ....[39]....
        /*0378*/ 	.word	0x00001e60
        /*037c*/ 	.word	0x000000ff
        /*0380*/ 	.word	0x00000020
        /*0384*/ 	.short	0x010a
        /*0386*/ 	.byte	0x08
	.zero		1


	//   ....[40]....
        /*0388*/ 	.word	0x00001fa0
        /*038c*/ 	.word	0x00000002
        /*0390*/ 	.word	0x00000070
        /*0394*/ 	.short	0x010a
        /*0396*/ 	.byte	0xff
	.zero		1


	//   ....[41]....
        /*0398*/ 	.word	0x00002060
        /*039c*/ 	.word	0x00000002
        /*03a0*/ 	.word	0x00000000
        /*03a4*/ 	.short	0x0101
        /*03a6*/ 	.byte	0xff
	.zero		1


	//   ....[42]....
        /*03a8*/ 	.word	0x000025c0
        /*03ac*/ 	.word	0x000000ff
        /*03b0*/ 	.word	0x00000000
        /*03b4*/ 	.short	0x010a
        /*03b6*/ 	.byte	0x04
	.zero		1


	//   ....[43]....
        /*03b8*/ 	.word	0x00002650
        /*03bc*/ 	.word	0x000000ff
        /*03c0*/ 	.word	0x00000000
        /*03c4*/ 	.short	0x010a
        /*03c6*/ 	.byte	0x04
	.zero		1


	//   ....[44]....
        /*03c8*/ 	.word	0x000026e0
        /*03cc*/ 	.word	0x000000ff
        /*03d0*/ 	.word	0x00000000
        /*03d4*/ 	.short	0x010a
        /*03d6*/ 	.byte	0x04
	.zero		1


	//   ....[45]....
        /*03d8*/ 	.word	0x00002780
        /*03dc*/ 	.word	0x00000000
        /*03e0*/ 	.word	0x00000000
        /*03e4*/ 	.short	0x010a
        /*03e6*/ 	.byte	0xff
	.zero		1


	//   ....[46]....
        /*03e8*/ 	.word	0x000028b0
        /*03ec*/ 	.word	0x00000000
        /*03f0*/ 	.word	0x000000d0
        /*03f4*/ 	.short	0x010a
        /*03f6*/ 	.byte	0xff
	.zero		1


	//   ....[47]....
        /*03f8*/ 	.word	0x00002920
        /*03fc*/ 	.word	0x00000004
        /*0400*/ 	.word	0x00000000
        /*0404*/ 	.short	0x0101
        /*0406*/ 	.byte	0xff
	.zero		1


	//   ....[48]....
        /*0408*/ 	.word	0x00002940
        /*040c*/ 	.word	0x000000ff
        /*0410*/ 	.word	0x00000080
        /*0414*/ 	.short	0x010a
        /*0416*/ 	.byte	0x05
	.zero		1


	//   ....[49]....
        /*0418*/ 	.word	0x00002a60
        /*041c*/ 	.word	0x00000000
        /*0420*/ 	.word	0x00000070
        /*0424*/ 	.short	0x010a
        /*0426*/ 	.byte	0xff
	.zero		1


	//   ....[50]....
        /*0428*/ 	.word	0x00002b60
        /*042c*/ 	.word	0x00000000
        /*0430*/ 	.word	0x00000000
        /*0434*/ 	.short	0x0101
        /*0436*/ 	.byte	0xff
	.zero		1


	//   ....[51]....
        /*0438*/ 	.word	0x00002bf0
        /*043c*/ 	.word	0x000000ff
        /*0440*/ 	.word	0x00000080
        /*0444*/ 	.short	0x0106
        /*0446*/ 	.byte	0x05
	.zero		1


	//   ....[52]....
        /*0448*/ 	.word	0x00002c10
        /*044c*/ 	.word	0x000000ff
        /*0450*/ 	.word	0x00000080
        /*0454*/ 	.short	0x010a
        /*0456*/ 	.byte	0x05
	.zero		1


	//   ....[53]....
        /*0458*/ 	.word	0x00002ca0
        /*045c*/ 	.word	0x000000ff
        /*0460*/ 	.word	0x00000080
        /*0464*/ 	.short	0x0106
        /*0466*/ 	.byte	0x04
	.zero		1


	//   ....[54]....
        /*0468*/ 	.word	0x00002ce0
        /*046c*/ 	.word	0x00000000
        /*0470*/ 	.word	0x00000080
        /*0474*/ 	.short	0x010a
        /*0476*/ 	.byte	0xff
	.zero		1


	//   ....[55]....
        /*0478*/ 	.word	0x00002f20
        /*047c*/ 	.word	0x000000ff
        /*0480*/ 	.word	0x00000008
        /*0484*/ 	.short	0x010a
        /*0486*/ 	.byte	0x06
	.zero		1


	//   ....[56]....
        /*0488*/ 	.word	0x00002f40
        /*048c*/ 	.word	0x000000ff
        /*0490*/ 	.word	0x00000008
        /*0494*/ 	.short	0x010a
        /*0496*/ 	.byte	0x06
	.zero		1


	//   ....[57]....
        /*0498*/ 	.word	0x000030d0
        /*049c*/ 	.word	0x000000ff
        /*04a0*/ 	.word	0x00000008
        /*04a4*/ 	.short	0x010a
        /*04a6*/ 	.byte	0x06
	.zero		1


	//   ....[58]....
        /*04a8*/ 	.word	0x000030f0
        /*04ac*/ 	.word	0x000000ff
        /*04b0*/ 	.word	0x00000008
        /*04b4*/ 	.short	0x010a
        /*04b6*/ 	.byte	0x06
	.zero		1


	//   ....[59]....
        /*04b8*/ 	.word	0x000031b0
        /*04bc*/ 	.word	0x000000ff
        /*04c0*/ 	.word	0x00000000
        /*04c4*/ 	.short	0x0101
        /*04c6*/ 	.byte	0x07
	.zero		1


	//   ....[60]....
        /*04c8*/ 	.word	0x000034f0
        /*04cc*/ 	.word	0x00000000
        /*04d0*/ 	.word	0x00000070
        /*04d4*/ 	.short	0x010a
        /*04d6*/ 	.byte	0xff
	.zero		1


	//   ....[61]....
        /*04d8*/ 	.word	0x000035b0
        /*04dc*/ 	.word	0x00000000
        /*04e0*/ 	.word	0x00000000
        /*04e4*/ 	.short	0x0101
        /*04e6*/ 	.byte	0xff
	.zero		1


	//   ....[62]....
        /*04e8*/ 	.word	0x00003670
        /*04ec*/ 	.word	0x000000ff
        /*04f0*/ 	.word	0x00000000
        /*04f4*/ 	.short	0x010a
        /*04f6*/ 	.byte	0x08
	.zero		1


	//   ....[63]....
        /*04f8*/ 	.word	0x00003680
        /*04fc*/ 	.word	0x000000ff
        /*0500*/ 	.word	0x000000b0
        /*0504*/ 	.short	0x010a
        /*0506*/ 	.byte	0x09
	.zero		1


	//   ....[64]....
        /*0508*/ 	.word	0x00003730
        /*050c*/ 	.word	0x000000ff
        /*0510*/ 	.word	0x00000000
        /*0514*/ 	.short	0x010a
        /*0516*/ 	.byte	0x08
	.zero		1


	//   ....[65]....
        /*0518*/ 	.word	0x00003860
        /*051c*/ 	.word	0x000000ff
        /*0520*/ 	.word	0x00000000
        /*0524*/ 	.short	0x010a
        /*0526*/ 	.byte	0x1e
	.zero		1


	//   ....[66]....
        /*0528*/ 	.word	0x00003b60
        /*052c*/ 	.word	0x000000ff
        /*0530*/ 	.word	0x00000000
        /*0534*/ 	.short	0x010a
        /*0536*/ 	.byte	0x08
	.zero		1


	//   ....[67]....
        /*0538*/ 	.word	0x00003bf0
        /*053c*/ 	.word	0x000000ff
        /*0540*/ 	.word	0x00000000
        /*0544*/ 	.short	0x010a
        /*0546*/ 	.byte	0x08
	.zero		1


	//   ....[68]....
        /*0548*/ 	.word	0x00003c80
        /*054c*/ 	.word	0x000000ff
        /*0550*/ 	.word	0x00000000
        /*0554*/ 	.short	0x010a
        /*0556*/ 	.byte	0x08
	.zero		1


	//   ....[69]....
        /*0558*/ 	.word	0x00003d20
        /*055c*/ 	.word	0x00000000
        /*0560*/ 	.word	0x00000000
        /*0564*/ 	.short	0x010a
        /*0566*/ 	.byte	0xff
	.zero		1


	//   ....[70]....
        /*0568*/ 	.word	0x00003d60
        /*056c*/ 	.word	0x00000000
        /*0570*/ 	.word	0x00000000
        /*0574*/ 	.short	0x010a
        /*0576*/ 	.byte	0xff
	.zero		1


	//   ....[71]....
        /*0578*/ 	.word	0x00003dd0
        /*057c*/ 	.word	0x000000ff
        /*0580*/ 	.word	0x00000000
        /*0584*/ 	.short	0x0101
        /*0586*/ 	.byte	0x05
	.zero		1


	//   ....[72]....
        /*0588*/ 	.word	0x00003e10
        /*058c*/ 	.word	0x000000ff
        /*0590*/ 	.word	0x000000f0
        /*0594*/ 	.short	0x010a
        /*0596*/ 	.byte	0x07
	.zero		1


	//   ....[73]....
        /*0598*/ 	.word	0x00003e60
        /*059c*/ 	.word	0x000000ff
        /*05a0*/ 	.word	0x00000000
        /*05a4*/ 	.short	0x0101
        /*05a6*/ 	.byte	0x05
	.zero		1


	//   ....[74]....
        /*05a8*/ 	.word	0x00004290
        /*05ac*/ 	.word	0x00000000
        /*05b0*/ 	.word	0x00000070
        /*05b4*/ 	.short	0x010a
        /*05b6*/ 	.byte	0xff
	.zero		1


	//   ....[75]....
        /*05b8*/ 	.word	0x00004350
        /*05bc*/ 	.word	0x00000000
        /*05c0*/ 	.word	0x00000000
        /*05c4*/ 	.short	0x0101
        /*05c6*/ 	.byte	0xff
	.zero		1


	//   ....[76]....
        /*05c8*/ 	.word	0x00004670
        /*05cc*/ 	.word	0x000000ff
        /*05d0*/ 	.word	0x00000068
        /*05d4*/ 	.short	0x010a
        /*05d6*/ 	.byte	0x07
	.zero		1


	//   ....[77]....
        /*05d8*/ 	.word	0x00004860
        /*05dc*/ 	.word	0x000000ff
        /*05e0*/ 	.word	0x00000050
        /*05e4*/ 	.short	0x010a
        /*05e6*/ 	.byte	0x07
	.zero		1


	//   ....[78]....
        /*05e8*/ 	.word	0x00004ac0
        /*05ec*/ 	.word	0x000000ff
        /*05f0*/ 	.word	0x00000040
        /*05f4*/ 	.short	0x010b
        /*05f6*/ 	.byte	0x07
	.zero		1


	//   ....[79]....
        /*05f8*/ 	.word	0x00004b30
        /*05fc*/ 	.word	0x000000ff
        /*0600*/ 	.word	0x00000000
        /*0604*/ 	.short	0x0101
        /*0606*/ 	.byte	0x0e
	.zero		1


	//   ....[80]....
        /*0608*/ 	.word	0x00004b70
        /*060c*/ 	.word	0x000000ff
        /*0610*/ 	.word	0x00000058
        /*0614*/ 	.short	0x010a
        /*0616*/ 	.byte	0x07
	.zero		1


	//   ....[81]....
        /*0618*/ 	.word	0x00004da0
        /*061c*/ 	.word	0x000000ff
        /*0620*/ 	.word	0x00000048
        /*0624*/ 	.short	0x010b
        /*0626*/ 	.byte	0x07
	.zero		1


	//   ....[82]....
        /*0628*/ 	.word	0x00004dc0
        /*062c*/ 	.word	0x000000ff
        /*0630*/ 	.word	0x00000000
        /*0634*/ 	.short	0x0101
        /*0636*/ 	.byte	0x0d
	.zero		1


	//   ....[83]....
        /*0638*/ 	.word	0x00004df0
        /*063c*/ 	.word	0x000000ff
        /*0640*/ 	.word	0x00000050
        /*0644*/ 	.short	0x010a
        /*0646*/ 	.byte	0x07
	.zero		1


	//   ....[84]....
        /*0648*/ 	.word	0x00004e30
        /*064c*/ 	.word	0x00000000
        /*0650*/ 	.word	0x00000058
        /*0654*/ 	.short	0x010a
        /*0656*/ 	.byte	0xff
	.zero		1


	//   ....[85]....
        /*0658*/ 	.word	0x00005170
        /*065c*/ 	.word	0x00000000
        /*0660*/ 	.word	0x00000070
        /*0664*/ 	.short	0x010a
        /*0666*/ 	.byte	0xff
	.zero		1


	//   ....[86]....
        /*0668*/ 	.word	0x00005280
        /*066c*/ 	.word	0x00000000
        /*0670*/ 	.word	0x00000000
        /*0674*/ 	.short	0x0101
        /*0676*/ 	.byte	0xff
	.zero		1


	//   ....[87]....
        /*0678*/ 	.word	0x00005c90
        /*067c*/ 	.word	0x00000003
        /*0680*/ 	.word	0x00000040
        /*0684*/ 	.short	0x010a
        /*0686*/ 	.byte	0xff
	.zero		1


	//   ....[88]....
        /*0688*/ 	.word	0x00005ce0
        /*068c*/ 	.word	0x0000006e
        /*0690*/ 	.word	0x00000090
        /*0694*/ 	.short	0x010a
        /*0696*/ 	.byte	0xff
	.zero		1


	//   ....[89]....
        /*0698*/ 	.word	0x00005e00
        /*069c*/ 	.word	0x00000003
        /*06a0*/ 	.word	0x00000040
        /*06a4*/ 	.short	0x010a
        /*06a6*/ 	.byte	0xff
	.zero		1


	//   ....[90]....
        /*06a8*/ 	.word	0x00005f20
        /*06ac*/ 	.word	0x00000000
        /*06b0*/ 	.word	0x00000000
        /*06b4*/ 	.short	0x0101
        /*06b6*/ 	.byte	0xff
	.zero		1


	//   ....[91]....
        /*06b8*/ 	.word	0x00005fa0
        /*06bc*/ 	.word	0x0000006e
        /*06c0*/ 	.word	0x00000090
        /*06c4*/ 	.short	0x010a
        /*06c6*/ 	.byte	0xff
	.zero		1


	//   ....[92]....
        /*06c8*/ 	.word	0x00006b70
        /*06cc*/ 	.word	0x0000004b
        /*06d0*/ 	.word	0x00000040
        /*06d4*/ 	.short	0x010a
        /*06d6*/ 	.byte	0xff
	.zero		1


	//   ....[93]....
        /*06d8*/ 	.word	0x00006c20
        /*06dc*/ 	.word	0x0000004b
        /*06e0*/ 	.word	0x00000040
        /*06e4*/ 	.short	0x010a
        /*06e6*/ 	.byte	0xff
	.zero		1


	//   ....[94]....
        /*06e8*/ 	.word	0x00006d40
        /*06ec*/ 	.word	0x00000000
        /*06f0*/ 	.word	0x00000000
        /*06f4*/ 	.short	0x0101
        /*06f6*/ 	.byte	0xff
	.zero		1


	//   ....[95]....
        /*06f8*/ 	.word	0x00007000
        /*06fc*/ 	.word	0x0000006e
        /*0700*/ 	.word	0x00000000
        /*0704*/ 	.short	0x0101
        /*0706*/ 	.byte	0xff
	.zero		1


	//   ....[96]....
        /*0708*/ 	.word	0x00007a60
        /*070c*/ 	.word	0x00000003
        /*0710*/ 	.word	0x000000e0
        /*0714*/ 	.short	0x010a
        /*0716*/ 	.byte	0xff
	.zero		1


	//   ....[97]....
        /*0718*/ 	.word	0x00007ac0
        /*071c*/ 	.word	0x00000002
        /*0720*/ 	.word	0x00000020
        /*0724*/ 	.short	0x010a
        /*0726*/ 	.byte	0xff
	.zero		1


	//   ....[98]....
        /*0728*/ 	.word	0x00007b20
        /*072c*/ 	.word	0x00000002
        /*0730*/ 	.word	0x00000020
        /*0734*/ 	.short	0x010a
        /*0736*/ 	.byte	0xff
	.zero		1


	//   ....[99]....
        /*0738*/ 	.word	0x00007b70
        /*073c*/ 	.word	0x00000002
        /*0740*/ 	.word	0x00000070
        /*0744*/ 	.short	0x010a
        /*0746*/ 	.byte	0xff
	.zero		1


	//   ....[100]....
        /*0748*/ 	.word	0x00007bd0
        /*074c*/ 	.word	0x00000000
        /*0750*/ 	.word	0x00000000
        /*0754*/ 	.short	0x010a
        /*0756*/ 	.byte	0xff
	.zero		1


	//   ....[101]....
        /*0758*/ 	.word	0x00007c30
        /*075c*/ 	.word	0x00000000
        /*0760*/ 	.word	0x00000000
        /*0764*/ 	.short	0x010a
        /*0766*/ 	.byte	0xff
	.zero		1


	//   ....[102]....
        /*0768*/ 	.word	0x00007c90
        /*076c*/ 	.word	0x00000000
        /*0770*/ 	.word	0x00000000
        /*0774*/ 	.short	0x010a
        /*0776*/ 	.byte	0xff
	.zero		1


	//   ....[103]....
        /*0778*/ 	.word	0x00007ce0
        /*077c*/ 	.word	0x00000000
        /*0780*/ 	.word	0x000000d0
        /*0784*/ 	.short	0x010a
        /*0786*/ 	.byte	0xff
	.zero		1


	//   ....[104]....
        /*0788*/ 	.word	0x00007d40
        /*078c*/ 	.word	0x00000000
        /*0790*/ 	.word	0x00000080
        /*0794*/ 	.short	0x010a
        /*0796*/ 	.byte	0xff
	.zero		1


	//   ....[105]....
        /*0798*/ 	.word	0x00007d90
        /*079c*/ 	.word	0x00000000
        /*07a0*/ 	.word	0x00000070
        /*07a4*/ 	.short	0x010a
        /*07a6*/ 	.byte	0xff
	.zero		1


	//   ....[106]....
        /*07a8*/ 	.word	0x00007df0
        /*07ac*/ 	.word	0x00000000
        /*07b0*/ 	.word	0x00000080
        /*07b4*/ 	.short	0x010a
        /*07b6*/ 	.byte	0xff
	.zero		1


	//   ....[107]....
        /*07b8*/ 	.word	0x00007e50
        /*07bc*/ 	.word	0x00000004
        /*07c0*/ 	.word	0x00000008
        /*07c4*/ 	.short	0x010a
        /*07c6*/ 	.byte	0xff
	.zero		1


	//   ....[108]....
        /*07c8*/ 	.word	0x00007f30
        /*07cc*/ 	.word	0x00000002
        /*07d0*/ 	.word	0x00000008
        /*07d4*/ 	.short	0x010a
        /*07d6*/ 	.byte	0xff
	.zero		1


	//   ....[109]....
        /*07d8*/ 	.word	0x00007f80
        /*07dc*/ 	.word	0x00000000
        /*07e0*/ 	.word	0x00000070
        /*07e4*/ 	.short	0x010a
        /*07e6*/ 	.byte	0xff
	.zero		1


	//   ....[110]....
        /*07e8*/ 	.word	0x00007fe0
        /*07ec*/ 	.word	0x00000000
        /*07f0*/ 	.word	0x000000b0
        /*07f4*/ 	.short	0x010a
        /*07f6*/ 	.byte	0xff
	.zero		1


	//   ....[111]....
        /*07f8*/ 	.word	0x00008040
        /*07fc*/ 	.word	0x00000000
        /*0800*/ 	.word	0x00000000
        /*0804*/ 	.short	0x010a
        /*0806*/ 	.byte	0xff
	.zero		1


	//   ....[112]....
        /*0808*/ 	.word	0x000080a0
        /*080c*/ 	.word	0x00000000
        /*0810*/ 	.word	0x00000000
        /*0814*/ 	.short	0x010a
        /*0816*/ 	.byte	0xff
	.zero		1


	//   ....[113]....
        /*0818*/ 	.word	0x00008100
        /*081c*/ 	.word	0x00000000
        /*0820*/ 	.word	0x00000000
        /*0824*/ 	.short	0x010a
        /*0826*/ 	.byte	0xff
	.zero		1


	//   ....[114]....
        /*0828*/ 	.word	0x00008160
        /*082c*/ 	.word	0x00000000
        /*0830*/ 	.word	0x00000000
        /*0834*/ 	.short	0x010a
        /*0836*/ 	.byte	0xff
	.zero		1


	//   ....[115]....
        /*0838*/ 	.word	0x000081c0
        /*083c*/ 	.word	0x00000000
        /*0840*/ 	.word	0x000000f0
        /*0844*/ 	.short	0x010a
        /*0846*/ 	.byte	0xff
	.zero		1


	//   ....[116]....
        /*0848*/ 	.word	0x00008210
        /*084c*/ 	.word	0x00000000
        /*0850*/ 	.word	0x00000070
        /*0854*/ 	.short	0x010a
        /*0856*/ 	.byte	0xff
	.zero		1


	//   ....[117]....
        /*0858*/ 	.word	0x00008270
        /*085c*/ 	.word	0x00000000
        /*0860*/ 	.word	0x00000068
        /*0864*/ 	.short	0x010a
        /*0866*/ 	.byte	0xff
	.zero		1


	//   ....[118]....
        /*0868*/ 	.word	0x000082d0
        /*086c*/ 	.word	0x00000003
        /*0870*/ 	.word	0x00000050
        /*0874*/ 	.short	0x010a
        /*0876*/ 	.byte	0xff
	.zero		1


	//   ....[119]....
        /*0878*/ 	.word	0x00008330
        /*087c*/ 	.word	0x00000003
        /*0880*/ 	.word	0x00000058
        /*0884*/ 	.short	0x010a
        /*0886*/ 	.byte	0xff
	.zero		1


	//   ....[120]....
        /*0888*/ 	.word	0x00008390
        /*088c*/ 	.word	0x00000000
        /*0890*/ 	.word	0x00000050
        /*0894*/ 	.short	0x010a
        /*0896*/ 	.byte	0xff
	.zero		1


	//   ....[121]....
        /*0898*/ 	.word	0x000083e0
        /*089c*/ 	.word	0x00000000
        /*08a0*/ 	.word	0x00000070
        /*08a4*/ 	.short	0x010a
        /*08a6*/ 	.byte	0xff
	.zero		1


	//   ....[122]....
        /*08a8*/ 	.word	0x00008430
        /*08ac*/ 	.word	0x00000003
        /*08b0*/ 	.word	0x00000040
        /*08b4*/ 	.short	0x010a
        /*08b6*/ 	.byte	0xff
	.zero		1


	//   ....[123]....
        /*08b8*/ 	.word	0x00008480
        /*08bc*/ 	.word	0x0000006e
        /*08c0*/ 	.word	0x00000090
        /*08c4*/ 	.short	0x010a
        /*08c6*/ 	.byte	0xff
	.zero		1


	//   ....[124]....
        /*08c8*/ 	.word	0x000084d0
        /*08cc*/ 	.word	0x0000004b
        /*08d0*/ 	.word	0x00000040
        /*08d4*/ 	.short	0x010a
        /*08d6*/ 	.byte	0xff
	.zero		1


	//----- nvinfo : EIATTR_NUM_MBARRIERS
	.align		4
.L_47:
        /*08d8*/ 	.byte	0x03, 0x38
        /*08da*/ 	.short	0x001f


	//----- nvinfo : EIATTR_EXIT_INSTR_OFFSETS
	.align		4
        /*08dc*/ 	.byte	0x04, 0x1c
        /*08de*/ 	.short	(.L_49 - .L_48)


	//   ....[0]....
.L_48:
        /*08e0*/ 	.word	0x000027b0


	//   ....[1]....
        /*08e4*/ 	.word	0x00002cb0


	//   ....[2]....
        /*08e8*/ 	.word	0x00002d10


	//   ....[3]....
        /*08ec*/ 	.word	0x00004090


	//   ....[4]....
        /*08f0*/ 	.word	0x00004e60


	//   ....[5]....
        /*08f4*/ 	.word	0x00004ea0


	//   ....[6]....
        /*08f8*/ 	.word	0x00007a50


	//----- nvinfo : EIATTR_MAX_THREADS
	.align		4
.L_49:
        /*08fc*/ 	.byte	0x04, 0x05
        /*08fe*/ 	.short	(.L_51 - .L_50)
.L_50:
        /*0900*/ 	.word	0x00000100
        /*0904*/ 	.word	0x00000001
        /*0908*/ 	.word	0x00000001


	//----- nvinfo : EIATTR_CRS_STACK_SIZE
	.align		4
.L_51:
        /*090c*/ 	.byte	0x04, 0x1e
        /*090e*/ 	.short	(.L_53 - .L_52)
.L_52:
        /*0910*/ 	.word	0x00000000


	//----- nvinfo : EIATTR_CBANK_PARAM_SIZE
	.align		4
.L_53:
        /*0914*/ 	.byte	0x03, 0x19
        /*0916*/ 	.short	0x0800


	//----- nvinfo : EIATTR_PARAM_CBANK
	.align		4
        /*0918*/ 	.byte	0x04, 0x0a
        /*091a*/ 	.short	(.L_55 - .L_54)
	.align		4
.L_54:
        /*091c*/ 	.word	index@(.nv.constant0._ZN7cutlass13device_kernelINS_4gemm6kernel13GemmUniversalIN4cute5tupleIJiiiiEEENS1_10collective13CollectiveMmaINS1_35MainloopSm100TmaUmmaWarpSpecializedILi4ELi2ELi4ENS5_IJNS4_1CILi2EEENSA_ILi1EEESC_EEEEENS5_IJNSA_ILi128EEESF_SF_EEEaNS5_IJlSC_lEEEaSH_NS4_8TiledMMAINS4_8MMA_AtomIJNS4_21SM100_MMA_S8_2x1SM_SSIaaiLi128ELi128ELNS4_4UMMA5MajorE0ELSM_0ELNSL_8SaturateE0EEEEEENS4_6LayoutINS5_IJSC_SC_SC_EEENS5_IJNSA_ILi0EEESS_SS_EEEEENS5_IJNS4_10UnderscoreESV_SV_EEEEENS4_18SM100_TMA_2SM_LOADENS4_14ComposedLayoutINS4_7SwizzleILi3ELi4ELi3EEENS4_18smem_ptr_flag_bitsILi8EEENSQ_INS5_IJNSA_ILi8EEESF_EEENS5_IJSF_SC_EEEEEEEvNS4_8identityESY_S18_vS19_EENS_8epilogue10collective18CollectiveEpilogueINS1B_23Sm100TmaWarpSpecializedILi2ELi2ELi32ELb0ELb0EEEJNS5_IJNSA_ILi64EEESF_SF_EEENS5_IJNSQ_IS1G_SC_EENSQ_INS5_IJNSA_ILi32EEESB_EEENS5_IJSC_S1G_EEEEEEEEaSH_aSH_NS1B_6fusion15FusionCallbacksIS1F_NS1O_17LinearCombinationIaiaiLNS_15FloatRoundStyleE2EEES1H_S1N_JEEENS4_5SM1004TMEM4LOAD26SM100_TMEM_LOAD_32dp32b32xENS4_13SM90_TMA_LOADENSZ_INS10_ILi1ELi4ELi3EEES13_NSQ_INS5_IJS14_S1J_EEENS5_IJS1J_SC_EEEEEEENS4_39AutoVectorizingCopyWithAssumedAlignmentILi128EEENS4_14SM90_TMA_STOREES23_S25_S25_EEEvvEEEEvNT_6ParamsE)
        /*0920*/ 	.short	0x0380
        /*0922*/ 	.short	0x0800


	//----- nvinfo : EIATTR_SW_WAR
	.align		4
.L_55:
        /*0924*/ 	.byte	0x04, 0x36
        /*0926*/ 	.short	(.L_57 - .L_56)
.L_56:
        /*0928*/ 	.word	0x00000008
.L_57:


//--------------------- .nv.callgraph             --------------------------
	.section	.nv.callgraph,"",@"SHT_CUDA_CALLGRAPH"
	.align	4
	.sectionentsize	8
	.align		4
        /*0000*/ 	.word	0x00000000
	.align		4
        /*0004*/ 	.word	0xffffffff
	.align		4
        /*0008*/ 	.word	index@(_ZN7cutlass13device_kernelINS_4gemm6kernel13GemmUniversalIN4cute5tupleIJiiiiEEENS1_10collective13CollectiveMmaINS1_35MainloopSm100TmaUmmaWarpSpecializedILi4ELi2ELi4ENS5_IJNS4_1CILi2EEENSA_ILi1EEESC_EEEEENS5_IJNSA_ILi128EEESF_SF_EEEaNS5_IJlSC_lEEEaSH_NS4_8TiledMMAINS4_8MMA_AtomIJNS4_21SM100_MMA_S8_2x1SM_SSIaaiLi128ELi128ELNS4_4UMMA5MajorE0ELSM_0ELNSL_8SaturateE0EEEEEENS4_6LayoutINS5_IJSC_SC_SC_EEENS5_IJNSA_ILi0EEESS_SS_EEEEENS5_IJNS4_10UnderscoreESV_SV_EEEEENS4_18SM100_TMA_2SM_LOADENS4_14ComposedLayoutINS4_7SwizzleILi3ELi4ELi3EEENS4_18smem_ptr_flag_bitsILi8EEENSQ_INS5_IJNSA_ILi8EEESF_EEENS5_IJSF_SC_EEEEEEEvNS4_8identityESY_S18_vS19_EENS_8epilogue10collective18CollectiveEpilogueINS1B_23Sm100TmaWarpSpecializedILi2ELi2ELi32ELb0ELb0EEEJNS5_IJNSA_ILi64EEESF_SF_EEENS5_IJNSQ_IS1G_SC_EENSQ_INS5_IJNSA_ILi32EEESB_EEENS5_IJSC_S1G_EEEEEEEEaSH_aSH_NS1B_6fusion15FusionCallbacksIS1F_NS1O_17LinearCombinationIaiaiLNS_15FloatRoundStyleE2EEES1H_S1N_JEEENS4_5SM1004TMEM4LOAD26SM100_TMEM_LOAD_32dp32b32xENS4_13SM90_TMA_LOADENSZ_INS10_ILi1ELi4ELi3EEES13_NSQ_INS5_IJS14_S1J_EEENS5_IJS1J_SC_EEEEEEENS4_39AutoVectorizingCopyWithAssumedAlignmentILi128EEENS4_14SM90_TMA_STOREES23_S25_S25_EEEvvEEEEvNT_6ParamsE)
	.align		4
        /*000c*/ 	.word	index@(__assertfail)
	.align		4
        /*0010*/ 	.word	0x00000000
	.align		4
        /*0014*/ 	.word	0xfffffffe
	.align		4
        /*0018*/ 	.word	0x00000000
	.align		4
        /*001c*/ 	.word	0xfffffffd
	.align		4
        /*0020*/ 	.word	0x00000000
	.align		4
        /*0024*/ 	.word	0xfffffffc


//--------------------- .nv.constant4             --------------------------
	.section	.nv.constant4,"a",@progbits
	.align	8
	.align		8
.nv.constant4:
        /*0000*/ 	.dword	__assertfail
	.align		8
        /*0008*/ 	.dword	__unnamed_1
	.align		8
        /*0010*/ 	.dword	__unnamed_2
	.align		8
        /*0018*/ 	.dword	_ZN40_INTERNAL_5a0d639e_4_k_cu_c77786cc_106124cuda3std3__45__cpo5beginE
	.align		8
        /*0020*/ 	.dword	_ZN40_INTERNAL_5a0d639e_4_k_cu_c77786cc_106124cuda3std3__45__cpo3endE
	.align		8
        /*0028*/ 	.dword	_ZN40_INTERNAL_5a0d639e_4_k_cu_c77786cc_106124cuda3std3__45__cpo6cbeginE
	.align		8
        /*0030*/ 	.dword	_ZN40_INTERNAL_5a0d639e_4_k_cu_c77786cc_106124cuda3std3__45__cpo4cendE
	.align		8
        /*0038*/ 	.dword	_ZN40_INTERNAL_5a0d639e_4_k_cu_c77786cc_106124cuda3std3__442_GLOBAL__N__5a0d639e_4_k_cu_c77786cc_106126ignoreE
	.align		8
        /*0040*/ 	.dword	_ZN40_INTERNAL_5a0d639e_4_k_cu_c77786cc_106124cuda3std3__419piecewise_constructE
	.align		8
        /*0048*/ 	.dword	_ZN40_INTERNAL_5a0d639e_4_k_cu_c77786cc_106124cuda3std3__48in_placeE
	.align		8
        /*0050*/ 	.dword	_ZN40_INTERNAL_5a0d639e_4_k_cu_c77786cc_106124cuda3std6ranges3__45__cpo4swapE
	.align		8
        /*0058*/ 	.dword	_ZN40_INTERNAL_5a0d639e_4_k_cu_c77786cc_106124cuda3std6ranges3__45__cpo9iter_moveE
	.align		8
        /*0060*/ 	.dword	_ZN40_INTERNAL_5a0d639e_4_k_cu_c77786cc_106124cute7productE
	.align		8
        /*0068*/ 	.dword	_ZN40_INTERNAL_5a0d639e_4_k_cu_c77786cc_106124cute1_E
	.align		8
        /*0070*/ 	.dword	$str$25
	.align		8
        /*0078*/ 	.dword	$str$26
	.align		8
        /*0080*/ 	.dword	$str$27
	.align		8
        /*0088*/ 	.dword	$str$28


//--------------------- .text._ZN7cutlass13device_kernelINS_4gemm6kernel13GemmUniversalIN4cute5tupleIJiiiiEEENS1_10collective13CollectiveMmaINS1_35MainloopSm100TmaUmmaWarpSpecializedILi4ELi2ELi4ENS5_IJNS4_1CILi2EEENSA_ILi1EEESC_EEEEENS5_IJNSA_ILi128EEESF_SF_EEEaNS5_IJlSC_lEEEaSH_NS4_8TiledMMAINS4_8MMA_AtomIJNS4_21SM100_MMA_S8_2x1SM_SSIaaiLi128ELi128ELNS4_4UMMA5MajorE0ELSM_0ELNSL_8SaturateE0EEEEEENS4_6LayoutINS5_IJSC_SC_SC_EEENS5_IJNSA_ILi0EEESS_SS_EEEEENS5_IJNS4_10UnderscoreESV_SV_EEEEENS4_18SM100_TMA_2SM_LOADENS4_14ComposedLayoutINS4_7SwizzleILi3ELi4ELi3EEENS4_18smem_ptr_flag_bitsILi8EEENSQ_INS5_IJNSA_ILi8EEESF_EEENS5_IJSF_SC_EEEEEEEvNS4_8identityESY_S18_vS19_EENS_8epilogue10collective18CollectiveEpilogueINS1B_23Sm100TmaWarpSpecializedILi2ELi2ELi32ELb0ELb0EEEJNS5_IJNSA_ILi64EEESF_SF_EEENS5_IJNSQ_IS1G_SC_EENSQ_INS5_IJNSA_ILi32EEESB_EEENS5_IJSC_S1G_EEEEEEEEaSH_aSH_NS1B_6fusion15FusionCallbacksIS1F_NS1O_17LinearCombinationIaiaiLNS_15FloatRoundStyleE2EEES1H_S1N_JEEENS4_5SM1004TMEM4LOAD26SM100_TMEM_LOAD_32dp32b32xENS4_13SM90_TMA_LOADENSZ_INS10_ILi1ELi4ELi3EEES13_NSQ_INS5_IJS14_S1J_EEENS5_IJS1J_SC_EEEEEEENS4_39AutoVectorizingCopyWithAssumedAlignmentILi128EEENS4_14SM90_TMA_STOREES23_S25_S25_EEEvvEEEEvNT_6ParamsE --------------------------
	.section	.text._ZN7cutlass13device_kernelINS_4gemm6kernel13GemmUniversalIN4cute5tupleIJiiiiEEENS1_10collective13CollectiveMmaINS1_35MainloopSm100TmaUmmaWarpSpecializedILi4ELi2ELi4ENS5_IJNS4_1CILi2EEENSA_ILi1EEESC_EEEEENS5_IJNSA_ILi128EEESF_SF_EEEaNS5_IJlSC_lEEEaSH_NS4_8TiledMMAINS4_8MMA_AtomIJNS4_21SM100_MMA_S8_2x1SM_SSIaaiLi128ELi128ELNS4_4UMMA5MajorE0ELSM_0ELNSL_8SaturateE0EEEEEENS4_6LayoutINS5_IJSC_SC_SC_EEENS5_IJNSA_ILi0EEESS_SS_EEEEENS5_IJNS4_10UnderscoreESV_SV_EEEEENS4_18SM100_TMA_2SM_LOADENS4_14ComposedLayoutINS4_7SwizzleILi3ELi4ELi3EEENS4_18smem_ptr_flag_bitsILi8EEENSQ_INS5_IJNSA_ILi8EEESF_EEENS5_IJSF_SC_EEEEEEEvNS4_8identityESY_S18_vS19_EENS_8epilogue10collective18CollectiveEpilogueINS1B_23Sm100TmaWarpSpecializedILi2ELi2ELi32ELb0ELb0EEEJNS5_IJNSA_ILi64EEESF_SF_EEENS5_IJNSQ_IS1G_SC_EENSQ_INS5_IJNSA_ILi32EEESB_EEENS5_IJSC_S1G_EEEEEEEEaSH_aSH_NS1B_6fusion15FusionCallbacksIS1F_NS1O_17LinearCombinationIaiaiLNS_15FloatRoundStyleE2EEES1H_S1N_JEEENS4_5SM1004TMEM4LOAD26SM100_TMEM_LOAD_32dp32b32xENS4_13SM90_TMA_LOADENSZ_INS10_ILi1ELi4ELi3EEES13_NSQ_INS5_IJS14_S1J_EEENS5_IJS1J_SC_EEEEEEENS4_39AutoVectorizingCopyWithAssumedAlignmentILi128EEENS4_14SM90_TMA_STOREES23_S25_S25_EEEvvEEEEvNT_6ParamsE,"ax",@progbits
	.align	128
.text._ZN7cutlass13device_kernelINS_4gemm6kernel13GemmUniversalIN4cute5tupleIJiiiiEEENS1_10collective13CollectiveMmaINS1_35MainloopSm100TmaUmmaWarpSpecializedILi4ELi2ELi4ENS5_IJNS4_1CILi2EEENSA_ILi1EEESC_EEEEENS5_IJNSA_ILi128EEESF_SF_EEEaNS5_IJlSC_lEEEaSH_NS4_8TiledMMAINS4_8MMA_AtomIJNS4_21SM100_MMA_S8_2x1SM_SSIaaiLi128ELi128ELNS4_4UMMA5MajorE0ELSM_0ELNSL_8SaturateE0EEEEEENS4_6LayoutINS5_IJSC_SC_SC_EEENS5_IJNSA_ILi0EEESS_SS_EEEEENS5_IJNS4_10UnderscoreESV_SV_EEEEENS4_18SM100_TMA_2SM_LOADENS4_14ComposedLayoutINS4_7SwizzleILi3ELi4ELi3EEENS4_18smem_ptr_flag_bitsILi8EEENSQ_INS5_IJNSA_ILi8EEESF_EEENS5_IJSF_SC_EEEEEEEvNS4_8identityESY_S18_vS19_EENS_8epilogue10collective18CollectiveEpilogueINS1B_23Sm100TmaWarpSpecializedILi2ELi2ELi32ELb0ELb0EEEJNS5_IJNSA_ILi64EEESF_SF_EEENS5_IJNSQ_IS1G_SC_EENSQ_INS5_IJNSA_ILi32EEESB_EEENS5_IJSC_S1G_EEEEEEEEaSH_aSH_NS1B_6fusion15FusionCallbacksIS1F_NS1O_17LinearCombinationIaiaiLNS_15FloatRoundStyleE2EEES1H_S1N_JEEENS4_5SM1004TMEM4LOAD26SM100_TMEM_LOAD_32dp32b32xENS4_13SM90_TMA_LOADENSZ_INS10_ILi1ELi4ELi3EEES13_NSQ_INS5_IJS14_S1J_EEENS5_IJS1J_SC_EEEEEEENS4_39AutoVectorizingCopyWithAssumedAlignmentILi128EEENS4_14SM90_TMA_STOREES23_S25_S25_EEEvvEEEEvNT_6ParamsE:
        .type           _ZN7cutlass13device_kernelINS_4gemm6kernel13GemmUniversalIN4cute5tupleIJiiiiEEENS1_10collective13CollectiveMmaINS1_35MainloopSm100TmaUmmaWarpSpecializedILi4ELi2ELi4ENS5_IJNS4_1CILi2EEENSA_ILi1EEESC_EEEEENS5_IJNSA_ILi128EEESF_SF_EEEaNS5_IJlSC_lEEEaSH_NS4_8TiledMMAINS4_8MMA_AtomIJNS4_21SM100_MMA_S8_2x1SM_SSIaaiLi128ELi128ELNS4_4UMMA5MajorE0ELSM_0ELNSL_8SaturateE0EEEEEENS4_6LayoutINS5_IJSC_SC_SC_EEENS5_IJNSA_ILi0EEESS_SS_EEEEENS5_IJNS4_10UnderscoreESV_SV_EEEEENS4_18SM100_TMA_2SM_LOADENS4_14ComposedLayoutINS4_7SwizzleILi3ELi4ELi3EEENS4_18smem_ptr_flag_bitsILi8EEENSQ_INS5_IJNSA_ILi8EEESF_EEENS5_IJSF_SC_EEEEEEEvNS4_8identityESY_S18_vS19_EENS_8epilogue10collective18CollectiveEpilogueINS1B_23Sm100TmaWarpSpecializedILi2ELi2ELi32ELb0ELb0EEEJNS5_IJNSA_ILi64EEESF_SF_EEENS5_IJNSQ_IS1G_SC_EENSQ_INS5_IJNSA_ILi32EEESB_EEENS5_IJSC_S1G_EEEEEEEEaSH_aSH_NS1B_6fusion15FusionCallbacksIS1F_NS1O_17LinearCombinationIaiaiLNS_15FloatRoundStyleE2EEES1H_S1N_JEEENS4_5SM1004TMEM4LOAD26SM100_TMEM_LOAD_32dp32b32xENS4_13SM90_TMA_LOADENSZ_INS10_ILi1ELi4ELi3EEES13_NSQ_INS5_IJS14_S1J_EEENS5_IJS1J_SC_EEEEEEENS4_39AutoVectorizingCopyWithAssumedAlignmentILi128EEENS4_14SM90_TMA_STOREES23_S25_S25_EEEvvEEEEvNT_6ParamsE,@function
        .size           _ZN7cutlass13device_kernelINS_4gemm6kernel13GemmUniversalIN4cute5tupleIJiiiiEEENS1_10collective13CollectiveMmaINS1_35MainloopSm100TmaUmmaWarpSpecializedILi4ELi2ELi4ENS5_IJNS4_1CILi2EEENSA_ILi1EEESC_EEEEENS5_IJNSA_ILi128EEESF_SF_EEEaNS5_IJlSC_lEEEaSH_NS4_8TiledMMAINS4_8MMA_AtomIJNS4_21SM100_MMA_S8_2x1SM_SSIaaiLi128ELi128ELNS4_4UMMA5MajorE0ELSM_0ELNSL_8SaturateE0EEEEEENS4_6LayoutINS5_IJSC_SC_SC_EEENS5_IJNSA_ILi0EEESS_SS_EEEEENS5_IJNS4_10UnderscoreESV_SV_EEEEENS4_18SM100_TMA_2SM_LOADENS4_14ComposedLayoutINS4_7SwizzleILi3ELi4ELi3EEENS4_18smem_ptr_flag_bitsILi8EEENSQ_INS5_IJNSA_ILi8EEESF_EEENS5_IJSF_SC_EEEEEEEvNS4_8identityESY_S18_vS19_EENS_8epilogue10collective18CollectiveEpilogueINS1B_23Sm100TmaWarpSpecializedILi2ELi2ELi32ELb0ELb0EEEJNS5_IJNSA_ILi64EEESF_SF_EEENS5_IJNSQ_IS1G_SC_EENSQ_INS5_IJNSA_ILi32EEESB_EEENS5_IJSC_S1G_EEEEEEEEaSH_aSH_NS1B_6fusion15FusionCallbacksIS1F_NS1O_17LinearCombinationIaiaiLNS_15FloatRoundStyleE2EEES1H_S1N_JEEENS4_5SM1004TMEM4LOAD26SM100_TMEM_LOAD_32dp32b32xENS4_13SM90_TMA_LOADENSZ_INS10_ILi1ELi4ELi3EEES13_NSQ_INS5_IJS14_S1J_EEENS5_IJS1J_SC_EEEEEEENS4_39AutoVectorizingCopyWithAssumedAlignmentILi128EEENS4_14SM90_TMA_STOREES23_S25_S25_EEEvvEEEEvNT_6ParamsE,(.L_x_163 - _ZN7cutlass13device_kernelINS_4gemm6kernel13GemmUniversalIN4cute5tupleIJiiiiEEENS1_10collective13CollectiveMmaINS1_35MainloopSm100TmaUmmaWarpSpecializedILi4ELi2ELi4ENS5_IJNS4_1CILi2EEENSA_ILi1EEESC_EEEEENS5_IJNSA_ILi128EEESF_SF_EEEaNS5_IJlSC_lEEEaSH_NS4_8TiledMMAINS4_8MMA_AtomIJNS4_21SM100_MMA_S8_2x1SM_SSIaaiLi128ELi128ELNS4_4UMMA5MajorE0ELSM_0ELNSL_8SaturateE0EEEEEENS4_6LayoutINS5_IJSC_SC_SC_EEENS5_IJNSA_ILi0EEESS_SS_EEEEENS5_IJNS4_10UnderscoreESV_SV_EEEEENS4_18SM100_TMA_2SM_LOADENS4_14ComposedLayoutINS4_7SwizzleILi3ELi4ELi3EEENS4_18smem_ptr_flag_bitsILi8EEENSQ_INS5_IJNSA_ILi8EEESF_EEENS5_IJSF_SC_EEEEEEEvNS4_8identityESY_S18_vS19_EENS_8epilogue10collective18CollectiveEpilogueINS1B_23Sm100TmaWarpSpecializedILi2ELi2ELi32ELb0ELb0EEEJNS5_IJNSA_ILi64EEESF_SF_EEENS5_IJNSQ_IS1G_SC_EENSQ_INS5_IJNSA_ILi32EEESB_EEENS5_IJSC_S1G_EEEEEEEEaSH_aSH_NS1B_6fusion15FusionCallbacksIS1F_NS1O_17LinearCombinationIaiaiLNS_15FloatRoundStyleE2EEES1H_S1N_JEEENS4_5SM1004TMEM4LOAD26SM100_TMEM_LOAD_32dp32b32xENS4_13SM90_TMA_LOADENSZ_INS10_ILi1ELi4ELi3EEES13_NSQ_INS5_IJS14_S1J_EEENS5_IJS1J_SC_EEEEEEENS4_39AutoVectorizingCopyWithAssumedAlignmentILi128EEENS4_14SM90_TMA_STOREES23_S25_S25_EEEvvEEEEvNT_6ParamsE)
        .other          _ZN7cutlass13device_kernelINS_4gemm6kernel13GemmUniversalIN4cute5tupleIJiiiiEEENS1_10collective13CollectiveMmaINS1_35MainloopSm100TmaUmmaWarpSpecializedILi4ELi2ELi4ENS5_IJNS4_1CILi2EEENSA_ILi1EEESC_EEEEENS5_IJNSA_ILi128EEESF_SF_EEEaNS5_IJlSC_lEEEaSH_NS4_8TiledMMAINS4_8MMA_AtomIJNS4_21SM100_MMA_S8_2x1SM_SSIaaiLi128ELi128ELNS4_4UMMA5MajorE0ELSM_0ELNSL_8SaturateE0EEEEEENS4_6LayoutINS5_IJSC_SC_SC_EEENS5_IJNSA_ILi0EEESS_SS_EEEEENS5_IJNS4_10UnderscoreESV_SV_EEEEENS4_18SM100_TMA_2SM_LOADENS4_14ComposedLayoutINS4_7SwizzleILi3ELi4ELi3EEENS4_18smem_ptr_flag_bitsILi8EEENSQ_INS5_IJNSA_ILi8EEESF_EEENS5_IJSF_SC_EEEEEEEvNS4_8identityESY_S18_vS19_EENS_8epilogue10collective18CollectiveEpilogueINS1B_23Sm100TmaWarpSpecializedILi2ELi2ELi32ELb0ELb0EEEJNS5_IJNSA_ILi64EEESF_SF_EEENS5_IJNSQ_IS1G_SC_EENSQ_INS5_IJNSA_ILi32EEESB_EEENS5_IJSC_S1G_EEEEEEEEaSH_aSH_NS1B_6fusion15FusionCallbacksIS1F_NS1O_17LinearCombinationIaiaiLNS_15FloatRoundStyleE2EEES1H_S1N_JEEENS4_5SM1004TMEM4LOAD26SM100_TMEM_LOAD_32dp32b32xENS4_13SM90_TMA_LOADENSZ_INS10_ILi1ELi4ELi3EEES13_NSQ_INS5_IJS14_S1J_EEENS5_IJS1J_SC_EEEEEEENS4_39AutoVectorizingCopyWithAssumedAlignmentILi128EEENS4_14SM90_TMA_STOREES23_S25_S25_EEEvvEEEEvNT_6ParamsE,@"STO_CUDA_ENTRY STV_DEFAULT"
_ZN7cutlass13device_kernelINS_4gemm6kernel13GemmUniversalIN4cute5tupleIJiiiiEEENS1_10collective13CollectiveMmaINS1_35MainloopSm100TmaUmmaWarpSpecializedILi4ELi2ELi4ENS5_IJNS4_1CILi2EEENSA_ILi1EEESC_EEEEENS5_IJNSA_ILi128EEESF_SF_EEEaNS5_IJlSC_lEEEaSH_NS4_8TiledMMAINS4_8MMA_AtomIJNS4_21SM100_MMA_S8_2x1SM_SSIaaiLi128ELi128ELNS4_4UMMA5MajorE0ELSM_0ELNSL_8SaturateE0EEEEEENS4_6LayoutINS5_IJSC_SC_SC_EEENS5_IJNSA_ILi0EEESS_SS_EEEEENS5_IJNS4_10UnderscoreESV_SV_EEEEENS4_18SM100_TMA_2SM_LOADENS4_14ComposedLayoutINS4_7SwizzleILi3ELi4ELi3EEENS4_18smem_ptr_flag_bitsILi8EEENSQ_INS5_IJNSA_ILi8EEESF_EEENS5_IJSF_SC_EEEEEEEvNS4_8identityESY_S18_vS19_EENS_8epilogue10collective18CollectiveEpilogueINS1B_23Sm100TmaWarpSpecializedILi2ELi2ELi32ELb0ELb0EEEJNS5_IJNSA_ILi64EEESF_SF_EEENS5_IJNSQ_IS1G_SC_EENSQ_INS5_IJNSA_ILi32EEESB_EEENS5_IJSC_S1G_EEEEEEEEaSH_aSH_NS1B_6fusion15FusionCallbacksIS1F_NS1O_17LinearCombinationIaiaiLNS_15FloatRoundStyleE2EEES1H_S1N_JEEENS4_5SM1004TMEM4LOAD26SM100_TMEM_LOAD_32dp32b32xENS4_13SM90_TMA_LOADENSZ_INS10_ILi1ELi4ELi3EEES13_NSQ_INS5_IJS14_S1J_EEENS5_IJS1J_SC_EEEEEEENS4_39AutoVectorizingCopyWithAssumedAlignmentILi128EEENS4_14SM90_TMA_STOREES23_S25_S25_EEEvvEEEEvNT_6ParamsE:
[----:B------:R-:W1:Y:S01]  /*0000*/  LDC R1, c[0x0][0x37c] ;  /* 0x0000df00ff017b82 */ /* 0x000e620000000800 */
[----:B------:R-:W2:Y:S01]  /*0010*/  S2R R108, SR_TID.X ;  /* 0x00000000006c7919 */ /* 0x000ea20000002100 */
[----:B------:R-:W3:Y:S06]  /*0020*/  LDCU.64 UR6, c[0x0][0x890] ;  /* 0x00011200ff0677ac */ /* 0x000eec0008000a00 */
[----:B------:R-:W4:Y:S01]  /*0030*/  S2UR UR37, SR_CgaCtaId ;  /* 0x00000000002579c3 */ /* 0x000f220000008800 */
[----:B------:R-:W-:Y:S02]  /*0040*/  PRMT R91, RZ, 0x7610, R91 ;  /* 0x00007610ff5b7816 */ /* 0x000fe4000000005b */
[----:B------:R-:W-:Y:S01]  /*0050*/  ELECT P1, URZ, PT ;  /* 0x0000000000ff782f */ /* 0x000fe20003820000 */
[----:B------:R-:W1:Y:S01]  /*0060*/  LDCU.64 UR46, c[0x0][0x358] ;  /* 0x00006b00ff2e77ac */ /* 0x000e620008000a00 */
[----:B---3--:R-:W-:-:S04]  /*0070*/  UISETP.NE.U32.AND UP0, UPT, UR6, URZ, UPT ;  /* 0x000000ff0600728c */ /* 0x008fc8000bf05070 */
[----:B------:R-:W-:Y:S02]  /*0080*/  UISETP.NE.AND.EX UP0, UPT, UR7, URZ, UPT, UP0 ;  /* 0x000000ff0700728c */ /* 0x000fe4000bf05300 */
[----:B----4-:R-:W-:Y:S02]  /*0090*/  ULOP3.LUT UR5, UR37, 0x1, URZ, 0xc0, !UPT ;  /* 0x0000000125057892 */ /* 0x010fe4000f8ec0ff */
[----:B------:R-:W-:Y:S01]  /*00a0*/  ULOP3.LUT UR4, UR37, 0x1, URZ, 0x3c, !UPT ;  /* 0x0000000125047892 */ /* 0x000fe2000f8e3cff */
[----:B--2---:R-:W-:-:S05]  /*00b0*/  SHF.R.U32.HI R97, RZ, 0x5, R108 ;  /* 0x00000005ff617819 */ /* 0x004fca000001166c */
[----:B------:R-:W2:Y:S02]  /*00c0*/  SHFL.IDX PT, R0, R97, RZ, 0x1f ;  /* 0x00001fff61007589 */ /* 0x000ea400000e0000 */
[----:B--2---:R-:W-:Y:S01]  /*00d0*/  R2UR UR10, R0 ;  /* 0x00000000000a72ca */ /* 0x004fe200000e0000 */
[----:B-1----:R-:W-:-:S14]  /*00e0*/  BRA.U UP0, `(.L_x_0) ;  /* 0x00000001002c7547 */ /* 0x002fdc000b800000 */
[----:B------:R-:W1:Y:S02]  /*00f0*/  LDCU.64 UR8, c[0x0][0x888] ;  /* 0x00011100ff0877ac */ /* 0x000e640008000a00 */
[----:B-1----:R-:W-:-:S04]  /*0100*/  UISETP.NE.U32.AND UP0, UPT, UR8, URZ, UPT ;  /* 0x000000ff0800728c */ /* 0x002fc8000bf05070 */
[----:B------:R-:W-:-:S09]  /*0110*/  UISETP.NE.AND.EX UP0, UPT, UR9, URZ, UPT, UP0 ;  /* 0x000000ff0900728c */ /* 0x000fd2000bf05300 */
[----:B------:R-:W-:Y:S05]  /*0120*/  BRA.U !UP0, `(.L_x_1) ;  /* 0x0000000108107547 */ /* 0x000fea000b800000 */
[----:B------:R-:W1:Y:S02]  /*0130*/  LDC.64 R50, c[0x0][0x888] ;  /* 0x00022200ff327b82 */ /* 0x000e640000000a00 */
[----:B-1----:R1:W5:Y:S01]  /*0140*/  LDG.E R50, desc[UR46][R50.64] ;  /* 0x0000002e32327981 */ /* 0x002362000c1e1900 */
[----:B------:R-:W-:Y:S01]  /*0150*/  HFMA2 R91, -RZ, RZ, 0, 5.9604644775390625e-08 ;  /* 0x00000001ff5b7431 */ /* 0x000fe200000001ff */
[----:B------:R-:W-:Y:S05]  /*0160*/  BRA `(.L_x_0) ;  /* 0x00000000000c7947 */ /* 0x000fea0003800000 */
.L_x_1:
[----:B------:R-:W1:Y:S01]  /*0170*/  LDCU UR8, c[0x0][0x880] ;  /* 0x00011000ff0877ac */ /* 0x000e620008000800 */
[----:B------:R-:W-:Y:S01]  /*0180*/  HFMA2 R91, -RZ, RZ, 0, 5.9604644775390625e-08 ;  /* 0x00000001ff5b7431 */ /* 0x000fe200000001ff */
[----:B-1----:R-:W-:-:S07]  /*0190*/  MOV R50, UR8 ;  /* 0x0000000800327c02 */ /* 0x002fce0008000f00 */
.L_x_0:
[----:B------:R-:W2:Y:S02]  /*01a0*/  LDCU.64 UR8, c[0x0][0x8b0] ;  /* 0x00011600ff0877ac */ /* 0x000ea40008000a00 */
[----:B--2---:R-:W-:-:S04]  /*01b0*/  UISETP.NE.U32.AND UP0, UPT, UR8, URZ, UPT ;  /* 0x000000ff0800728c */ /* 0x004fc8000bf05070 */
[----:B------:R-:W-:-:S09]  /*01c0*/  UISETP.NE.AND.EX UP0, UPT, UR9, URZ, UPT, UP0 ;  /* 0x000000ff0900728c */ /* 0x000fd2000bf05300 */
[----:B------:R-:W-:Y:S05]  /*01d0*/  BRA.U UP0, `(.L_x_2) ;  /* 0x0000000100247547 */ /* 0x000fea000b800000 */
[----:B------:R-:W2:Y:S02]  /*01e0*/  LDCU.64 UR8, c[0x0][0x8a8] ;  /* 0x00011500ff0877ac */ /* 0x000ea40008000a00 */
[----:B--2---:R-:W-:-:S04]  /*01f0*/  UISETP.NE.U32.AND UP0, UPT, UR8, URZ, UPT ;  /* 0x000000ff0800728c */ /* 0x004fc8000bf05070 */
[----:B------:R-:W-:-:S09]  /*0200*/  UISETP.NE.AND.EX UP0, UPT, UR9, URZ, UPT, UP0 ;  /* 0x000000ff0900728c */ /* 0x000fd2000bf05300 */
[----:B------:R-:W-:Y:S05]  /*0210*/  BRA.U !UP0, `(.L_x_3) ;  /* 0x00000001080c7547 */ /* 0x000fea000b800000 */
[----:B------:R-:W2:Y:S02]  /*0220*/  LDC.64 R46, c[0x0][0x8a8] ;  /* 0x00022a00ff2e7b82 */ /* 0x000ea40000000a00 */
[----:B--2---:R2:W5:Y:S01]  /*0230*/  LDG.E R46, desc[UR46][R46.64] ;  /* 0x0000002e2e2e7981 */ /* 0x004562000c1e1900 */
[----:B------:R-:W-:Y:S05]  /*0240*/  BRA `(.L_x_2) ;  /* 0x0000000000087947 */ /* 0x000fea0003800000 */
.L_x_3:
[----:B------:R-:W2:Y:S02]  /*0250*/  LDCU UR8, c[0x0][0x8a0] ;  /* 0x00011400ff0877ac */ /* 0x000ea40008000800 */
[----:B--2---:R-:W-:Y:S02]  /*0260*/  MOV R46, UR8 ;  /* 0x00000008002e7c02 */ /* 0x004fe40008000f00 */
.L_x_2:
[----:B------:R-:W-:Y:S01]  /*0270*/  IMAD.U32 R0, RZ, RZ, UR10 ;  /* 0x0000000aff007e24 */ /* 0x000fe2000f8e00ff */
[----:B------:R-:W-:Y:S04]  /*0280*/  BSSY.RECONVERGENT B0, `(.L_x_4) ;  /* 0x000000c000007945 */ /* 0x000fe80003800200 */
[C---:B------:R-:W-:Y:S02]  /*0290*/  ISETP.NE.OR P2, PT, R0.reuse, 0x1, !P1 ;  /* 0x000000010000780c */ /* 0x040fe40004f45670 */
[----:B------:R-:W-:-:S11]  /*02a0*/  ISETP.NE.OR P0, PT, R0, 0x3, !P1 ;  /* 0x000000030000780c */ /* 0x000fd60004f05670 */
[----:B------:R-:W-:Y:S05]  /*02b0*/  @P2 BRA `(.L_x_5) ;  /* 0x0000000000202947 */ /* 0x000fea0003800000 */
[----:B------:R-:W3:Y:S02]  /*02c0*/  LDCU.64 UR8, c[0x0][0x348] ;  /* 0x00006900ff0877ac */ /* 0x000ee40008000a00 */
[----:B---3--:R-:W-:Y:S02]  /*02d0*/  UIADD3 UR12, UP1, UPT, UR8, 0x80, URZ ;  /* 0x00000080080c7890 */ /* 0x008fe4000ff3e0ff */
[----:B------:R-:W-:Y:S02]  /*02e0*/  UIADD3 UR8, UP0, UPT, UR8, 0x180, URZ ;  /* 0x0000018008087890 */ /* 0x000fe4000ff1e0ff */
[----:B------:R-:W-:Y:S02]  /*02f0*/  UIADD3.X UR13, UPT, UPT, URZ, UR9, URZ, UP1, !UPT ;  /* 0x00000009ff0d7290 */ /* 0x000fe40008ffe4ff */
[----:B------:R-:W-:-:S07]  /*0300*/  UIADD3.X UR9, UPT, UPT, URZ, UR9, URZ, UP0, !UPT ;  /* 0x00000009ff097290 */ /* 0x000fce00087fe4ff */
[----:B------:R3:W-:Y:S02]  /*0310*/  UTMACCTL.PF [UR12] ;  /* 0x000000000c0079b9 */ /* 0x0007e40008040000 */
[----:B------:R3:W-:Y:S02]  /*0320*/  UTMACCTL.PF [UR8] ;  /* 0x00000000080079b9 */ /* 0x0007e40008040000 */
[----:B---3--:R-:W-:Y:S01]  /*0330*/  NOP ;  /* 0x0000000000007918 */ /* 0x008fe20000000000 */
.L_x_5:
[----:B------:R-:W-:Y:S05]  /*0340*/  BSYNC.RECONVERGENT B0 ;  /* 0x0000000000007941 */ /* 0x000fea0003800200 */
.L_x_4:
[----:B------:R-:W-:Y:S04]  /*0350*/  BSSY.RECONVERGENT B0, `(.L_x_6) ;  /* 0x000000a000007945 */ /* 0x000fe80003800200 */
        /* <DEDUP_REMOVED lines=9> */
.L_x_7:
[----:B------:R-:W-:Y:S05]  /*03f0*/  BSYNC.RECONVERGENT B0 ;  /* 0x0000000000007941 */ /* 0x000fea0003800200 */
.L_x_6:
[----:B------:R-:W3:Y:S01]  /*0400*/  LDCU.64 UR8, c[0x0][0x888] ;  /* 0x00011100ff0877ac */ /* 0x000ee20008000a00 */
[----:B------:R-:W-:Y:S02]  /*0410*/  UISETP.EQ.U32.AND UP1, UPT, UR6, URZ, UPT ;  /* 0x000000ff0600728c */ /* 0x000fe4000bf22070 */
[----:B------:R-:W-:Y:S02]  /*0420*/  UPLOP3.LUT UP5, UPT, UPT, UPT, UPT, 0x80, 0x8 ;  /* 0x000000000008789c */ /* 0x000fe40003faf070 */
[----:B---3--:R-:W-:-:S04]  /*0430*/  UISETP.NE.U32.AND UP0, UPT, UR8, URZ, UPT ;  /* 0x000000ff0800728c */ /* 0x008fc8000bf05070 */
[----:B------:R-:W-:-:S04]  /*0440*/  UISETP.NE.AND.EX UP0, UPT, UR9, URZ, UPT, UP0 ;  /* 0x000000ff0900728c */ /* 0x000fc8000bf05300 */
[----:B------:R-:W-:-:S04]  /*0450*/  UISETP.EQ.OR.EX UP2, UPT, UR7, URZ, !UP0, UP1 ;  /* 0x000000ff0700728c */ /* 0x000fc8000c742710 */
[----:B------:R-:W-:-:S05]  /*0460*/  UP2UR UR50, UPR, URZ, 0x4 ;  /* 0x00000004ff327883 */ /* 0x000fca0008000000 */
[----:B------:R-:W-:Y:S07]  /*0470*/  BRA.U !UP2, `(.L_x_8) ;  /* 0x000000010a207547 */ /* 0x000fee000b800000 */
[----:B-----5:R-:W-:Y:S01]  /*0480*/  R2UR UR8, R50 ;  /* 0x00000000320872ca */ /* 0x020fe200000e0000 */
[----:B------:R-:W-:Y:S02]  /*0490*/  UISETP.NE.U32.AND UP2, UPT, UR6, URZ, UPT ;  /* 0x000000ff0600728c */ /* 0x000fe4000bf45070 */
[----:B------:R-:W-:Y:S02]  /*04a0*/  USEL UR6, URZ, 0xffffffff, UP0 ;  /* 0xffffffffff067887 */ /* 0x000fe40008000000 */
[----:B------:R-:W-:-:S08]  /*04b0*/  UISETP.NE.AND.EX UP2, UPT, UR7, URZ, UPT, UP2 ;  /* 0x000000ff0700728c */ /* 0x000fd0000bf45320 */
[----:B------:R-:W-:-:S04]  /*04c0*/  UISETP.NE.AND UP1, UPT, UR8, URZ, UPT ;  /* 0x000000ff0800728c */ /* 0x000fc8000bf25270 */
[----:B------:R-:W-:-:S04]  /*04d0*/  @!UP2 USEL UR6, URZ, 0xffffffff, UP1 ;  /* 0xffffffffff06a887 */ /* 0x000fc80008800000 */
[----:B------:R-:W-:-:S04]  /*04e0*/  ULOP3.LUT UR6, UR6, 0x1, URZ, 0xc0, !UPT ;  /* 0x0000000106067892 */ /* 0x000fc8000f8ec0ff */
[----:B------:R-:W-:-:S11]  /*04f0*/  UISETP.NE.U32.AND UP5, UPT, UR6, 0x1, UPT ;  /* 0x000000010600788c */ /* 0x000fd6000bfa5070 */
.L_x_8:
[----:B------:R-:W3:Y:S01]  /*0500*/  SHFL.IDX PT, R0, R97, RZ, 0x1f ;  /* 0x00001fff61007589 */ /* 0x000ee200000e0000 */
[----:B------:R-:W-:-:S04]  /*0510*/  UISETP.NE.AND UP1, UPT, UR10, 0x2, UPT ;  /* 0x000000020a00788c */ /* 0x000fc8000bf25270 */
[----:B------:R-:W-:Y:S02]  /*0520*/  UISETP.EQ.AND UP2, UPT, UR5, URZ, !UP1 ;  /* 0x000000ff0500728c */ /* 0x000fe4000cf42270 */
[----:B------:R-:W-:-:S04]  /*0530*/  USEL UR6, URZ, 0x1, UP1 ;  /* 0x00000001ff067887 */ /* 0x000fc80008800000 */
[----:B------:R-:W-:Y:S02]  /*0540*/  PLOP3.LUT P5, PT, P1, PT, UP2, 0x80, 0x8 ;  /* 0x000000000008781c */ /* 0x000fe40000faf028 */
[----:B---3--:R-:W-:-:S13]  /*0550*/  ISETP.NE.AND P0, PT, R0, RZ, PT ;  /* 0x000000ff0000720c */ /* 0x008fda0003f05270 */
[----:B------:R-:W-:Y:S05]  /*0560*/  @P0 BRA `(.L_x_9) ;  /* 0x0000000000440947 */ /* 0x000fea0003800000 */
[----:B------:R-:W-:Y:S01]  /*0570*/  UMOV UR8, 0x400 ;  /* 0x0000040000087882 */ /* 0x000fe20000000000 */
[----:B------:R-:W-:Y:S01]  /*0580*/  UMOV UR7, 0x1 ;  /* 0x0000000100077882 */ /* 0x000fe20000000000 */
[----:B------:R-:W-:Y:S02]  /*0590*/  ULEA UR8, UR37, UR8, 0x18 ;  /* 0x0000000825087291 */ /* 0x000fe4000f8ec0ff */
[----:B------:R-:W-:-:S04]  /*05a0*/  UIADD3 UR12, UPT, UPT, -UR7, 0x100000, URZ ;  /* 0x00100000070c7890 */ /* 0x000fc8000fffe1ff */
[----:B------:R-:W-:Y:S02]  /*05b0*/  USHF.L.U32 UR13, UR12, 0xb, URZ ;  /* 0x0000000b0c0d7899 */ /* 0x000fe400080006ff */
[----:B------:R-:W-:Y:S01]  /*05c0*/  USHF.L.U32 UR12, UR12, 0x1, URZ ;  /* 0x000000010c0c7899 */ /* 0x000fe200080006ff */
[----:B------:R-:W-:Y:S01]  /*05d0*/  ELECT P0, URZ, PT ;  /* 0x0000000000ff782f */ /* 0x000fe20003800000 */
[----:B------:R-:W3:Y:S10]  /*05e0*/  FENCE.VIEW.ASYNC.S ;  /* 0x00000000000073c6 */ /* 0x000ef40000000000 */
[----:B---3--:R3:W4:Y:S01]  /*05f0*/  SYNCS.EXCH.64 URZ, [UR8], UR12 ;  /* 0x0000000c08ff75b2 */ /* 0x0087220008000100 */
[----:B------:R3:W1:Y:S01]  /*0600*/  SYNCS.EXCH.64 URZ, [UR8+0x20], UR12 ;  /* 0x0000200c08ff75b2 */ /* 0x0006620008000100 */
[----:B------:R3:W1:Y:S01]  /*0610*/  SYNCS.EXCH.64 URZ, [UR8+0x8], UR12 ;  /* 0x0000080c08ff75b2 */ /* 0x0006620008000100 */
[----:B------:R3:W1:Y:S01]  /*0620*/  SYNCS.EXCH.64 URZ, [UR8+0x28], UR12 ;  /* 0x0000280c08ff75b2 */ /* 0x0006620008000100 */
[----:B------:R3:W1:Y:S01]  /*0630*/  SYNCS.EXCH.64 URZ, [UR8+0x10], UR12 ;  /* 0x0000100c08ff75b2 */ /* 0x0006620008000100 */
[----:B------:R3:W1:Y:S01]  /*0640*/  SYNCS.EXCH.64 URZ, [UR8+0x30], UR12 ;  /* 0x0000300c08ff75b2 */ /* 0x0006620008000100 */
[----:B------:R3:W1:Y:S01]  /*0650*/  SYNCS.EXCH.64 URZ, [UR8+0x18], UR12 ;  /* 0x0000180c08ff75b2 */ /* 0x0006620008000100 */
[----:B------:R3:W1:Y:S01]  /*0660*/  SYNCS.EXCH.64 URZ, [UR8+0x38], UR12 ;  /* 0x0000380c08ff75b2 */ /* 0x0006620008000100 */
[----:B------:R-:W-:Y:S01]  /*0670*/  NOP ;  /* 0x0000000000007918 */ /* 0x000fe20000000000 */
.L_x_9:
[----:B------:R-:W2:Y:S01]  /*0680*/  SHFL.IDX PT, R0, R97, RZ, 0x1f ;  /* 0x00001fff61007589 */ /* 0x000ea200000e0000 */
[----:B------:R-:W-:Y:S01]  /*0690*/  NOP ;  /* 0x0000000000007918 */ /* 0x000fe20000000000 */
[----:B--2---:R-:W-:-:S13]  /*06a0*/  ISETP.NE.AND P0, PT, R0, 0x1, PT ;  /* 0x000000010000780c */ /* 0x004fda0003f05270 */
[----:B------:R-:W-:Y:S05]  /*06b0*/  @P0 BRA `(.L_x_10) ;  /* 0x0000000000440947 */ /* 0x000fea0003800000 */
[----:B------:R-:W-:Y:S01]  /*06c0*/  UMOV UR9, 0x400 ;  /* 0x0000040000097882 */ /* 0x000fe20000000000 */
[----:B---3--:R-:W-:Y:S01]  /*06d0*/  UMOV UR8, 0x20 ;  /* 0x0000002000087882 */ /* 0x008fe20000000000 */
[----:B------:R-:W-:Y:S01]  /*06e0*/  UMOV UR7, 0x80 ;  /* 0x0000008000077882 */ /* 0x000fe20000000000 */
[----:B------:R-:W-:Y:S02]  /*06f0*/  ULEA UR9, UR37, UR9, 0x18 ;  /* 0x0000000925097291 */ /* 0x000fe4000f8ec0ff */
[----:B------:R-:W-:-:S04]  /*0700*/  UIADD3 UR12, UPT, UPT, -UR8, 0x100000, URZ ;  /* 0x00100000080c7890 */ /* 0x000fc8000fffe1ff */
[----:B------:R-:W-:Y:S02]  /*0710*/  USHF.L.U32 UR13, UR12, 0xb, URZ ;  /* 0x0000000b0c0d7899 */ /* 0x000fe400080006ff */
[----:B------:R-:W-:Y:S02]  /*0720*/  USHF.L.U32 UR12, UR12, 0x1, URZ ;  /* 0x000000010c0c7899 */ /* 0x000fe400080006ff */
[----:B------:R-:W-:-:S04]  /*0730*/  UIADD3 UR14, UPT, UPT, -UR7, 0x100000, URZ ;  /* 0x00100000070e7890 */ /* 0x000fc8000fffe1ff */
[----:B------:R-:W-:Y:S02]  /*0740*/  USHF.L.U32 UR15, UR14, 0xb, URZ ;  /* 0x0000000b0e0f7899 */ /* 0x000fe400080006ff */
[----:B------:R-:W-:Y:S01]  /*0750*/  USHF.L.U32 UR14, UR14, 0x1, URZ ;  /* 0x000000010e0e7899 */ /* 0x000fe200080006ff */
[----:B------:R-:W-:Y:S01]  /*0760*/  ELECT P0, URZ, PT ;  /* 0x0000000000ff782f */ /* 0x000fe20003800000 */
[----:B------:R-:W2:Y:S02]  /*0770*/  FENCE.VIEW.ASYNC.S ;  /* 0x00000000000073c6 */ /* 0x000ea40000000000 */
[----:B--2---:R2:W3:Y:S08]  /*0780*/  SYNCS.EXCH.64 URZ, [UR9+0x40], UR12 ;  /* 0x0000400c09ff75b2 */ /* 0x0044f00008000100 */
[----:B------:R2:W1:Y:S01]  /*0790*/  SYNCS.EXCH.64 URZ, [UR9+0x50], UR14 ;  /* 0x0000500e09ff75b2 */ /* 0x0004620008000100 */
[----:B------:R2:W1:Y:S01]  /*07a0*/  SYNCS.EXCH.64 URZ, [UR9+0x48], UR12 ;  /* 0x0000480c09ff75b2 */ /* 0x0004620008000100 */
[----:B------:R2:W1:Y:S01]  /*07b0*/  SYNCS.EXCH.64 URZ, [UR9+0x58], UR14 ;  /* 0x0000580e09ff75b2 */ /* 0x0004620008000100 */
[----:B------:R-:W-:Y:S01]  /*07c0*/  NOP ;  /* 0x0000000000007918 */ /* 0x000fe20000000000 */
.L_x_10:
[----:B------:R-:W4:Y:S01]  /*07d0*/  SHFL.IDX PT, R0, R97, RZ, 0x1f ;  /* 0x00001fff61007589 */ /* 0x000f2200000e0000 */
[----:B------:R-:W-:Y:S01]  /*07e0*/  NOP ;  /* 0x0000000000007918 */ /* 0x000fe20000000000 */
[----:B----4-:R-:W-:-:S13]  /*07f0*/  ISETP.NE.AND P0, PT, R0, 0x3, PT ;  /* 0x000000030000780c */ /* 0x010fda0003f05270 */
[----:B------:R-:W-:Y:S05]  /*0800*/  @P0 BRA `(.L_x_11) ;  /* 0x00000000002c0947 */ /* 0x000fea0003800000 */
[----:B---3--:R-:W-:Y:S01]  /*0810*/  UMOV UR8, 0x400 ;  /* 0x0000040000087882 */ /* 0x008fe20000000000 */
[----:B------:R-:W-:Y:S01]  /*0820*/  UMOV UR7, 0x20 ;  /* 0x0000002000077882 */ /* 0x000fe20000000000 */
[----:B------:R-:W-:Y:S02]  /*0830*/  ULEA UR8, UR37, UR8, 0x18 ;  /* 0x0000000825087291 */ /* 0x000fe4000f8ec0ff */
[----:B--2---:R-:W-:-:S04]  /*0840*/  UIADD3 UR12, UPT, UPT, -UR7, 0x100000, URZ ;  /* 0x00100000070c7890 */ /* 0x004fc8000fffe1ff */
[----:B------:R-:W-:Y:S02]  /*0850*/  USHF.L.U32 UR13, UR12, 0xb, URZ ;  /* 0x0000000b0c0d7899 */ /* 0x000fe400080006ff */
[----:B------:R-:W-:Y:S01]  /*0860*/  USHF.L.U32 UR12, UR12, 0x1, URZ ;  /* 0x000000010c0c7899 */ /* 0x000fe200080006ff */
[----:B------:R-:W-:Y:S01]  /*0870*/  ELECT P0, URZ, PT ;  /* 0x0000000000ff782f */ /* 0x000fe20003800000 */
[----:B------:R-:W2:Y:S10]  /*0880*/  FENCE.VIEW.ASYNC.S ;  /* 0x00000000000073c6 */ /* 0x000eb40000000000 */
[----:B--2---:R4:W2:Y:S01]  /*0890*/  SYNCS.EXCH.64 URZ, [UR8+0x60], UR12 ;  /* 0x0000600c08ff75b2 */ /* 0x0048a20008000100 */
[----:B------:R4:W3:Y:S02]  /*08a0*/  SYNCS.EXCH.64 URZ, [UR8+0x68], UR12 ;  /* 0x0000680c08ff75b2 */ /* 0x0008e40008000100 */
[----:B----4-:R-:W-:Y:S01]  /*08b0*/  NOP ;  /* 0x0000000000007918 */ /* 0x010fe20000000000 */
.L_x_11:
[----:B------:R-:W4:Y:S01]  /*08c0*/  SHFL.IDX PT, R0, R97, RZ, 0x1f ;  /* 0x00001fff61007589 */ /* 0x000f2200000e0000 */
[----:B------:R-:W-:Y:S01]  /*08d0*/  NOP ;  /* 0x0000000000007918 */ /* 0x000fe20000000000 */
[----:B----4-:R-:W-:-:S13]  /*08e0*/  ISETP.NE.AND P0, PT, R0, 0x4, PT ;  /* 0x000000040000780c */ /* 0x010fda0003f05270 */
[----:B------:R-:W-:Y:S05]  /*08f0*/  @P0 BRA `(.L_x_12) ;  /* 0x0000000000480947 */ /* 0x000fea0003800000 */
[----:B--2---:R-:W-:Y:S01]  /*0900*/  UMOV UR9, 0x1e0 ;  /* 0x000001e000097882 */ /* 0x004fe20000000000 */
[----:B---3--:R-:W-:Y:S01]  /*0910*/  UMOV UR8, 0x400 ;  /* 0x0000040000087882 */ /* 0x008fe20000000000 */
[----:B------:R-:W-:Y:S01]  /*0920*/  USEL UR9, UR9, 0x1a0, UP5 ;  /* 0x000001a009097887 */ /* 0x000fe2000a800000 */
        /* <DEDUP_REMOVED lines=10> */
[----:B--2---:R4:W2:Y:S08]  /*09d0*/  SYNCS.EXCH.64 URZ, [UR8+0x70], UR12 ;  /* 0x0000700c08ff75b2 */ /* 0x0048b00008000100 */
[----:B------:R4:W3:Y:S01]  /*09e0*/  SYNCS.EXCH.64 URZ, [UR8+0x80], UR14 ;  /* 0x0000800e08ff75b2 */ /* 0x0008e20008000100 */
[----:B------:R4:W1:Y:S01]  /*09f0*/  SYNCS.EXCH.64 URZ, [UR8+0x78], UR12 ;  /* 0x0000780c08ff75b2 */ /* 0x0008620008000100 */
[----:B------:R4:W1:Y:S02]  /*0a00*/  SYNCS.EXCH.64 URZ, [UR8+0x88], UR14 ;  /* 0x0000880e08ff75b2 */ /* 0x0008640008000100 */
[----:B----4-:R-:W-:Y:S01]  /*0a10*/  NOP ;  /* 0x0000000000007918 */ /* 0x010fe20000000000 */
.L_x_12:
[----:B------:R-:W4:Y:S01]  /*0a20*/  SHFL.IDX PT, R0, R97, RZ, 0x1f ;  /* 0x00001fff61007589 */ /* 0x000f2200000e0000 */
[----:B------:R-:W-:Y:S01]  /*0a30*/  NOP ;  /* 0x0000000000007918 */ /* 0x000fe20000000000 */
[----:B----4-:R-:W-:-:S13]  /*0a40*/  ISETP.NE.AND P0, PT, R0, 0x5, PT ;  /* 0x000000050000780c */ /* 0x010fda0003f05270 */
[----:B------:R-:W-:Y:S05]  /*0a50*/  @P0 BRA `(.L_x_13) ;  /* 0x0000000000540947 */ /* 0x000fea0003800000 */
[----:B--2---:R-:W-:Y:S01]  /*0a60*/  UMOV UR9, 0x400 ;  /* 0x0000040000097882 */ /* 0x004fe20000000000 */
        /* <DEDUP_REMOVED lines=14> */
[----:B------:R4:W1:Y:S01]  /*0b50*/  SYNCS.EXCH.64 URZ, [UR9+0xb8], UR14 ;  /* 0x0000b80e09ff75b2 */ /* 0x0008620008000100 */
[----:B------:R4:W1:Y:S01]  /*0b60*/  SYNCS.EXCH.64 URZ, [UR9+0xa0], UR12 ;  /* 0x0000a00c09ff75b2 */ /* 0x0008620008000100 */
[----:B------:R4:W1:Y:S01]  /*0b70*/  SYNCS.EXCH.64 URZ, [UR9+0xc0], UR14 ;  /* 0x0000c00e09ff75b2 */ /* 0x0008620008000100 */
[----:B------:R4:W1:Y:S01]  /*0b80*/  SYNCS.EXCH.64 URZ, [UR9+0xa8], UR12 ;  /* 0x0000a80c09ff75b2 */ /* 0x0008620008000100 */
[----:B------:R4:W1:Y:S02]  /*0b90*/  SYNCS.EXCH.64 URZ, [UR9+0xc8], UR14 ;  /* 0x0000c80e09ff75b2 */ /* 0x0008640008000100 */
[----:B----4-:R-:W-:Y:S01]  /*0ba0*/  NOP ;  /* 0x0000000000007918 */ /* 0x010fe20000000000 */
.L_x_13:
[----:B------:R-:W4:Y:S01]  /*0bb0*/  SHFL.IDX PT, R0, R97, RZ, 0x1f ;  /* 0x00001fff61007589 */ /* 0x000f2200000e0000 */
[----:B------:R-:W-:Y:S01]  /*0bc0*/  ISETP.NE.OR P1, PT, RZ, UR10, !P1 ;  /* 0x0000000aff007c0c */ /* 0x000fe2000cf25670 */
        /* <DEDUP_REMOVED lines=12> */
[----:B------:R4:W3:Y:S01]  /*0c90*/  SYNCS.EXCH.64 URZ, [UR8+0xe0], UR12 ;  /* 0x0000e00c08ff75b2 */ /* 0x0008e20008000100 */
[----:B------:R4:W1:Y:S01]  /*0ca0*/  SYNCS.EXCH.64 URZ, [UR8+0xd8], UR12 ;  /* 0x0000d80c08ff75b2 */ /* 0x0008620008000100 */
[----:B------:R4:W1:Y:S02]  /*0cb0*/  SYNCS.EXCH.64 URZ, [UR8+0xe8], UR12 ;  /* 0x0000e80c08ff75b2 */ /* 0x0008640008000100 */
[----:B----4-:R-:W-:Y:S01]  /*0cc0*/  NOP ;  /* 0x0000000000007918 */ /* 0x010fe20000000000 */
.L_x_14:
[----:B------:R-:W-:Y:S01]  /*0cd0*/  VOTEU.ALL UP1, P1 ;  /* 0x0000000000ff7886 */ /* 0x000fe20000820000 */
[----:B---3--:R-:W3:Y:S01]  /*0ce0*/  LDCU UR8, c[0x0][0x36c] ;  /* 0x00006d80ff0877ac */ /* 0x008ee20008000800 */
[----:B------:R-:W-:Y:S01]  /*0cf0*/  NOP ;  /* 0x0000000000007918 */ /* 0x000fe20000000000 */
[----:B------:R-:W-:Y:S01]  /*0d00*/  LOP3.LUT R10, R108, 0x1f, RZ, 0xc0, !PT ;  /* 0x0000001f6c0a7812 */ /* 0x000fe200078ec0ff */
[----:B--2---:R-:W-:Y:S01]  /*0d10*/  UMOV UR12, 0x20 ;  /* 0x00000020000c7882 */ /* 0x004fe20000000000 */
[----:B------:R-:W-:Y:S01]  /*0d20*/  @!UP1 UMOV UR7, 0x400 ;  /* 0x0000040000079882 */ /* 0x000fe20000000000 */
[----:B------:R-:W-:-:S04]  /*0d30*/  @!UP1 UIADD3 UR12, UPT, UPT, -UR12, 0x100000, URZ ;  /* 0x001000000c0c9890 */ /* 0x000fc8000fffe1ff */
[----:B------:R-:W-:Y:S02]  /*0d40*/  @!UP1 USHF.L.U32 UR13, UR12, 0xb, URZ ;  /* 0x0000000b0c0d9899 */ /* 0x000fe400080006ff */
[----:B------:R-:W-:Y:S02]  /*0d50*/  @!UP1 USHF.L.U32 UR12, UR12, 0x1, URZ ;  /* 0x000000010c0c9899 */ /* 0x000fe400080006ff */
[----:B------:R-:W-:Y:S01]  /*0d60*/  @!UP1 ULEA UR7, UR37, UR7, 0x18 ;  /* 0x0000000725079291 */ /* 0x000fe2000f8ec0ff */
[----:B------:R-:W-:Y:S01]  /*0d70*/  VOTEU.ALL UP1, P1 ;  /* 0x0000000000ff7886 */ /* 0x000fe20000820000 */
[----:B------:R-:W-:Y:S01]  /*0d80*/  UISETP.NE.AND UP4, UPT, UR10, URZ, UPT ;  /* 0x000000ff0a00728c */ /* 0x000fe2000bf85270 */
[----:B------:R-:W2:Y:S09]  /*0d90*/  FENCE.VIEW.ASYNC.S ;  /* 0x00000000000073c6 */ /* 0x000eb20000000000 */
[----:B--2---:R2:W4:Y:S01]  /*0da0*/  @!UP1 SYNCS.EXCH.64 URZ, [UR7+0xf0], UR12 ;  /* 0x0000f00c07ff95b2 */ /* 0x0045220008000100 */
[----:B---3--:R-:W-:-:S09]  /*0db0*/  UISETP.EQ.U32.AND UP1, UPT, UR8, 0x1, UPT ;  /* 0x000000010800788c */ /* 0x008fd2000bf22070 */
[----:B------:R-:W-:Y:S05]  /*0dc0*/  BRA.U !UP1, `(.L_x_15) ;  /* 0x0000000109087547 */ /* 0x000fea000b800000 */
[----:B-1--4-:R-:W-:Y:S01]  /*0dd0*/  UCGABAR_ARV ;  /* 0x00000000000079c7 */ /* 0x012fe20008000000 */
[----:B------:R-:W-:Y:S05]  /*0de0*/  BRA `(.L_x_16) ;  /* 0x0000000000047947 */ /* 0x000fea0003800000 */
.L_x_15:
[----:B-1--4-:R-:W-:Y:S01]  /*0df0*/  NOP ;  /* 0x0000000000007918 */ /* 0x012fe20000000000 */
.L_x_16:
[----:B------:R-:W1:Y:S01]  /*0e00*/  S2R R20, SR_CTAID.Y ;  /* 0x0000000000147919 */ /* 0x000e620000002600 */
[----:B------:R-:W-:-:S05]  /*0e10*/  CS2R.32 R90, SR_CgaSize ;  /* 0x00000000005a7805 */ /* 0x000fca0000008a00 */
[----:B------:R-:W-:-:S05]  /*0e20*/  IMAD R90, R90, -0xa0, RZ ;  /* 0xffffff605a5a7824 */ /* 0x000fca00078e02ff */
[----:B--2---:R-:W-:-:S14]  /*0e30*/  R2UR UR7, R90 ;  /* 0x000000005a0772ca */ /* 0x004fdc00000e0000 */
[----:B------:R-:W2:Y:S01]  /*0e40*/  LDCU UR7, c[0x0][UR7+0x2b4] ;  /* 0x00005680070777ac */ /* 0x000ea20008000800 */
[----:B------:R-:W-:-:S05]  /*0e50*/  CS2R.32 R0, SR_CgaSize ;  /* 0x0000000000007805 */ /* 0x000fca0000008a00 */
[----:B------:R-:W-:-:S06]  /*0e60*/  IMAD R0, R0, -0xa0, RZ ;  /* 0xffffff6000007824 */ /* 0x000fcc00078e02ff */
[----:B------:R-:W3:Y:S01]  /*0e70*/  LDC R0, c[0x0][R0+0x2a4] ;  /* 0x0000a90000007b82 */ /* 0x000ee20000000800 */
[----:B------:R-:W-:Y:S01]  /*0e80*/  PRMT R8, RZ, 0x7610, R8 ;  /* 0x00007610ff087816 */ /* 0x000fe20000000008 */
[----:B------:R-:W4:Y:S01]  /*0e90*/  S2R R11, SR_CTAID.X ;  /* 0x00000000000b7919 */ /* 0x000f220000002500 */
[----:B------:R-:W-:-:S05]  /*0ea0*/  CS2R.32 R90, SR_CgaSize ;  /* 0x00000000005a7805 */ /* 0x000fca0000008a00 */
[----:B------:R-:W-:-:S05]  /*0eb0*/  IMAD R90, R90, -0xa0, RZ ;  /* 0xffffff605a5a7824 */ /* 0x000fca00078e02ff */
[----:B------:R-:W-:-:S14]  /*0ec0*/  R2UR UR8, R90 ;  /* 0x000000005a0872ca */ /* 0x000fdc00000e0000 */
[----:B------:R-:W3:Y:S01]  /*0ed0*/  LDCU UR8, c[0x0][UR8+0x2b0] ;  /* 0x00005600080877ac */ /* 0x000ee20008000800 */
[----:B------:R-:W-:Y:S01]  /*0ee0*/  UISETP.NE.AND UP2, UPT, UR10, 0x2, UPT ;  /* 0x000000020a00788c */ /* 0x000fe2000bf45270 */
[----:B------:R-:W2:Y:S01]  /*0ef0*/  LDC R9, c[0x0][0xb24] ;  /* 0x0002c900ff097b82 */ /* 0x000ea20000000800 */
[----:B------:R-:W-:-:S05]  /*0f00*/  CS2R.32 R2, SR_CgaSize ;  /* 0x0000000000027805 */ /* 0x000fca0000008a00 */
[----:B------:R-:W-:-:S06]  /*0f10*/  IMAD R2, R2, -0xa0, RZ ;  /* 0xffffff6002027824 */ /* 0x000fcc00078e02ff */
[----:B------:R-:W3:Y:S08]  /*0f20*/  LDC R2, c[0x0][R2+0x2a0] ;  /* 0x0000a80002027b82 */ /* 0x000ef00000000800 */
[----:B------:R-:W3:Y:S01]  /*0f30*/  LDC R40, c[0x0][0xb24] ;  /* 0x0002c900ff287b82 */ /* 0x000ee20000000800 */
[----:B-1----:R-:W-:-:S07]  /*0f40*/  I2FP.F32.U32 R3, R20 ;  /* 0x0000001400037245 */ /* 0x002fce0000201000 */
[----:B------:R-:W1:Y:S01]  /*0f50*/  S2UR UR36, SR_CTAID.Z ;  /* 0x00000000002479c3 */ /* 0x000e620000002700 */
[----:B--2---:R-:W-:Y:S01]  /*0f60*/  ISETP.GE.AND P0, PT, R9, 0x1, PT ;  /* 0x000000010900780c */ /* 0x004fe20003f06270 */
[----:B----4-:R-:W-:Y:S01]  /*0f70*/  IMAD.MOV.U32 R21, RZ, RZ, R11 ;  /* 0x000000ffff157224 */ /* 0x010fe200078e000b */
[----:B------:R-:W-:Y:S01]  /*0f80*/  I2FP.F32.U32 R4, R11 ;  /* 0x0000000b00047245 */ /* 0x000fe20000201000 */
[----:B------:R-:W-:Y:S01]  /*0f90*/  FMUL R3, R3, UR7 ;  /* 0x0000000703037c20 */ /* 0x000fe20008400000 */
[----:B------:R-:W2:Y:S03]  /*0fa0*/  LDCU UR7, c[0x0][0xb30] ;  /* 0x00016600ff0777ac */ /* 0x000ea60008000800 */
[----:B---3--:R-:W-:Y:S01]  /*0fb0*/  FMUL R4, R4, UR8 ;  /* 0x0000000804047c20 */ /* 0x008fe20008400000 */
[----:B------:R-:W3:Y:S08]  /*0fc0*/  F2I.U32.TRUNC.NTZ R83, R3 ;  /* 0x0000000300537305 */ /* 0x000ef0000020f000 */
[----:B------:R-:W4:Y:S01]  /*0fd0*/  F2I.U32.TRUNC.NTZ R90, R4 ;  /* 0x00000004005a7305 */ /* 0x000f22000020f000 */
[----:B--2---:R-:W-:Y:S01]  /*0fe0*/  UISETP.NE.AND UP3, UPT, UR7, 0x1, UPT ;  /* 0x000000010700788c */ /* 0x004fe2000bf65270 */
[----:B---3--:R-:W-:-:S05]  /*0ff0*/  IADD3 R83, PT, PT, -R83, RZ, RZ ;  /* 0x000000ff53537210 */ /* 0x008fca0007ffe1ff */
[----:B------:R-:W-:Y:S01]  /*1000*/  IMAD R83, R0, R83, R20 ;  /* 0x0000005300537224 */ /* 0x000fe200078e0214 */
[----:B------:R-:W-:Y:S01]  /*1010*/  PRMT R0, RZ, 0x7610, R0 ;  /* 0x00007610ff007816 */ /* 0x000fe20000000000 */
[----:B----4-:R-:W-:-:S04]  /*1020*/  IMAD.MOV R90, RZ, RZ, -R90 ;  /* 0x000000ffff5a7224 */ /* 0x010fc800078e0a5a */
[----:B------:R-:W-:Y:S01]  /*1030*/  IMAD R90, R2, R90, R11 ;  /* 0x0000005a025a7224 */ /* 0x000fe200078e020b */
[----:B-1----:R-:W-:Y:S06]  /*1040*/  BRA.U UP4, `(.L_x_17) ;  /* 0x0000000104247547 */ /* 0x002fec000b800000 */
[----:B------:R-:W-:Y:S01]  /*1050*/  ISETP.NE.AND P1, PT, R83, RZ, PT ;  /* 0x000000ff5300720c */ /* 0x000fe20003f25270 */
[----:B------:R-:W-:Y:S01]  /*1060*/  IMAD.MOV.U32 R0, RZ, RZ, 0x3 ;  /* 0x00000003ff007424 */ /* 0x000fe200078e00ff */
[C---:B------:R-:W-:Y:S02]  /*1070*/  LOP3.LUT R3, R90.reuse, 0xfffffffe, RZ, 0xc0, !PT ;  /* 0xfffffffe5a037812 */ /* 0x040fe400078ec0ff */
[----:B------:R-:W-:Y:S02]  /*1080*/  ISETP.LT.U32.OR P1, PT, R90, 0x2, !P1 ;  /* 0x000000025a00780c */ /* 0x000fe40004f21470 */
[----:B------:R-:W-:Y:S02]  /*1090*/  SHF.L.U32 R0, R0, R3, RZ ;  /* 0x0000000300007219 */ /* 0x000fe400000006ff */
[----:B------:R-:W-:Y:S02]  /*10a0*/  SEL R5, RZ, 0x1, !P1 ;  /* 0x00000001ff057807 */ /* 0x000fe40004800000 */
[----:B------:R-:W-:-:S05]  /*10b0*/  SEL R2, RZ, 0x2, !P1 ;  /* 0x00000002ff027807 */ /* 0x000fca0004800000 */
[----:B------:R-:W-:-:S05]  /*10c0*/  IMAD.IADD R2, R5, 0x1, R2 ;  /* 0x0000000105027824 */ /* 0x000fca00078e0202 */
[----:B------:R-:W-:Y:S02]  /*10d0*/  PRMT R8, R2, 0x7610, R8 ;  /* 0x0000761002087816 */ /* 0x000fe40000000008 */
.L_x_17:
[----:B------:R-:W-:Y:S05]  /*10e0*/  @!P0 BRA `(.L_x_18) ;  /* 0x0000000000b88947 */ /* 0x000fea0003800000 */
[----:B------:R-:W1:Y:S01]  /*10f0*/  LDC.64 R4, c[0x0][0xb18] ;  /* 0x0002c600ff047b82 */ /* 0x000e620000000a00 */
[----:B------:R-:W-:-:S07]  /*1100*/  ISETP.NE.AND P0, PT, R9, 0x1, PT ;  /* 0x000000010900780c */ /* 0x000fce0003f05270 */
[----:B------:R-:W2:Y:S08]  /*1110*/  LDC R14, c[0x0][0xb0c] ;  /* 0x0002c300ff0e7b82 */ /* 0x000eb00000000800 */
[----:B------:R-:W3:Y:S08]  /*1120*/  LDC R13, c[0x0][0x370] ;  /* 0x0000dc00ff0d7b82 */ /* 0x000ef00000000800 */
[----:B------:R-:W4:Y:S01]  /*1130*/  LDC R16, c[0x0][0x374] ;  /* 0x0000dd00ff107b82 */ /* 0x000f220000000800 */
[----:B-1----:R-:W-:-:S07]  /*1140*/  ISETP.NE.AND P1, PT, R4, 0x1, PT ;  /* 0x000000010400780c */ /* 0x002fce0003f25270 */
[----:B------:R-:W3:Y:S01]  /*1150*/  LDC.64 R6, c[0x0][0xb10] ;  /* 0x0002c400ff067b82 */ /* 0x000ee20000000a00 */
[----:B--2---:R-:W-:-:S07]  /*1160*/  ISETP.NE.AND P2, PT, R14, 0x1, PT ;  /* 0x000000010e00780c */ /* 0x004fce0003f45270 */
[----:B------:R-:W1:Y:S08]  /*1170*/  LDC R12, c[0x0][0xb20] ;  /* 0x0002c800ff0c7b82 */ /* 0x000e700000000800 */
[----:B------:R-:W2:Y:S01]  /*1180*/  LDC.64 R2, c[0x0][0xb28] ;  /* 0x0002ca00ff027b82 */ /* 0x000ea20000000a00 */
[----:B----4-:R-:W-:-:S04]  /*1190*/  IMAD.HI.U32 R15, R16, R5, RZ ;  /* 0x00000005100f7227 */ /* 0x010fc800078e00ff */
[----:B------:R-:W-:-:S04]  /*11a0*/  IMAD.HI.U32 R5, R20, R5, RZ ;  /* 0x0000000514057227 */ /* 0x000fc800078e00ff */
[----:B---3--:R-:W-:-:S04]  /*11b0*/  IMAD.HI.U32 R18, R13, R6, RZ ;  /* 0x000000060d127227 */ /* 0x008fc800078e00ff */
[C---:B------:R-:W-:Y:S01]  /*11c0*/  IMAD.HI.U32 R22, R11.reuse, R6, RZ ;  /* 0x000000060b167227 */ /* 0x040fe200078e00ff */
[-C--:B------:R-:W-:Y:S02]  /*11d0*/  @P2 SHF.R.U32.HI R13, RZ, R7.reuse, R18 ;  /* 0x00000007ff0d2219 */ /* 0x080fe40000011612 */
[-C--:B-1----:R-:W-:Y:S02]  /*11e0*/  @P1 SHF.R.U32.HI R16, RZ, R12.reuse, R15 ;  /* 0x0000000cff101219 */ /* 0x082fe4000001160f */
[----:B------:R-:W-:Y:S02]  /*11f0*/  SHF.R.U32.HI R5, RZ, R12, R5 ;  /* 0x0000000cff057219 */ /* 0x000fe40000011605 */
[----:B------:R-:W-:Y:S02]  /*1200*/  SHF.R.U32.HI R22, RZ, R7, R22 ;  /* 0x00000007ff167219 */ /* 0x000fe40000011616 */
[----:B------:R-:W-:Y:S01]  /*1210*/  SEL R5, R20, R5, !P1 ;  /* 0x0000000514057207 */ /* 0x000fe20004800000 */
[----:B--2---:R-:W-:Y:S01]  /*1220*/  IMAD.HI.U32 R18, R16, R2, RZ ;  /* 0x0000000210127227 */ /* 0x004fe200078e00ff */
[----:B------:R-:W-:-:S02]  /*1230*/  SEL R21, R11, R22, !P2 ;  /* 0x000000160b157207 */ /* 0x000fc40005000000 */
[----:B------:R-:W-:Y:S01]  /*1240*/  IADD3 R7, PT, PT, -R5, RZ, RZ ;  /* 0x000000ff05077210 */ /* 0x000fe20007ffe1ff */
[----:B------:R-:W-:Y:S01]  /*1250*/  IMAD.HI.U32 R6, R13, R2, RZ ;  /* 0x000000020d067227 */ /* 0x000fe200078e00ff */
[----:B------:R-:W-:-:S03]  /*1260*/  @P0 SHF.R.U32.HI R16, RZ, R3, R18 ;  /* 0x00000003ff100219 */ /* 0x000fc60000011612 */
[----:B------:R-:W-:Y:S01]  /*1270*/  IMAD R7, R4, R7, R20 ;  /* 0x0000000704077224 */ /* 0x000fe200078e0214 */
[----:B------:R-:W-:Y:S01]  /*1280*/  @P0 SHF.R.U32.HI R13, RZ, R3, R6 ;  /* 0x00000003ff0d0219 */ /* 0x000fe20000011606 */
[----:B------:R-:W-:-:S04]  /*1290*/  IMAD R16, R16, R9, RZ ;  /* 0x0000000910107224 */ /* 0x000fc800078e02ff */
[----:B------:R-:W-:Y:S01]  /*12a0*/  IMAD R6, R13, R9, RZ ;  /* 0x000000090d067224 */ /* 0x000fe200078e02ff */
[----:B------:R-:W-:-:S04]  /*12b0*/  ISETP.GE.AND P1, PT, R5, R16, PT ;  /* 0x000000100500720c */ /* 0x000fc80003f26270 */
[----:B------:R-:W-:Y:S01]  /*12c0*/  ISETP.GE.OR P1, PT, R21, R6, P1 ;  /* 0x000000061500720c */ /* 0x000fe20000f26670 */
[----:B------:R-:W-:-:S05]  /*12d0*/  IMAD.HI.U32 R6, R5, R2, RZ ;  /* 0x0000000205067227 */ /* 0x000fca00078e00ff */
[----:B------:R-:W-:-:S04]  /*12e0*/  SHF.R.U32.HI R6, RZ, R3, R6 ;  /* 0x00000003ff067219 */ /* 0x000fc80000011606 */
[----:B------:R-:W-:-:S03]  /*12f0*/  SEL R6, R5, R6, !P0 ;  /* 0x0000000605067207 */ /* 0x000fc60004000000 */
[----:B------:R-:W-:Y:S01]  /*1300*/  @!P1 IMAD.HI.U32 R12, R21, R2, RZ ;  /* 0x00000002150c9227 */ /* 0x000fe200078e00ff */
[----:B------:R-:W-:-:S04]  /*1310*/  IADD3 R2, PT, PT, -R6, RZ, RZ ;  /* 0x000000ff06027210 */ /* 0x000fc80007ffe1ff */
[----:B------:R-:W-:Y:S01]  /*1320*/  @!P1 SHF.R.U32.HI R12, RZ, R3, R12 ;  /* 0x00000003ff0c9219 */ /* 0x000fe2000001160c */
[----:B------:R-:W-:-:S03]  /*1330*/  IMAD R2, R9, R2, R5 ;  /* 0x0000000209027224 */ /* 0x000fc600078e0205 */
[----:B------:R-:W-:-:S05]  /*1340*/  @!P1 SEL R3, R21, R12, !P0 ;  /* 0x0000000c15039207 */ /* 0x000fca0004000000 */
[--C-:B------:R-:W-:Y:S02]  /*1350*/  @!P1 IMAD.IADD R6, R6, 0x1, -R3.reuse ;  /* 0x0000000106069824 */ /* 0x100fe400078e0a03 */
[----:B------:R-:W-:Y:S01]  /*1360*/  @!P1 IMAD R3, R2, R13, R3 ;  /* 0x0000000d02039224 */ /* 0x000fe200078e0203 */
[----:B------:R-:W-:Y:S01]  /*1370*/  IADD3 R2, PT, PT, -R21, RZ, RZ ;  /* 0x000000ff15027210 */ /* 0x000fe20007ffe1ff */
[----:B------:R-:W-:Y:S02]  /*1380*/  @!P1 IMAD R5, R6, R9, R21 ;  /* 0x0000000906059224 */ /* 0x000fe400078e0215 */
[----:B------:R-:W-:Y:S02]  /*1390*/  @!P1 IMAD.MOV.U32 R21, RZ, RZ, R3 ;  /* 0x000000ffff159224 */ /* 0x000fe400078e0003 */
[----:B------:R-:W-:Y:S02]  /*13a0*/  IMAD R2, R14, R2, R11 ;  /* 0x000000020e027224 */ /* 0x000fe400078e020b */
[----:B------:R-:W-:-:S02]  /*13b0*/  IMAD R20, R5, R4, R7 ;  /* 0x0000000405147224 */ /* 0x000fc400078e0207 */
[----:B------:R-:W-:Y:S02]  /*13c0*/  IMAD R21, R21, R14, R2 ;  /* 0x0000000e15157224 */ /* 0x000fe400078e0202 */
.L_x_18:
[----:B------:R-:W-:Y:S05]  /*13d0*/  BRA.U UP3, `(.L_x_19) ;  /* 0x0000000103407547 */ /* 0x000fea000b800000 */
[----:B------:R-:W1:Y:S08]  /*13e0*/  LDC.64 R4, c[0x0][0xb10] ;  /* 0x0002c400ff047b82 */ /* 0x000e700000000a00 */
[----:B------:R-:W2:Y:S08]  /*13f0*/  LDC.64 R2, c[0x0][0xb18] ;  /* 0x0002c600ff027b82 */ /* 0x000eb00000000a00 */
[----:B------:R-:W3:Y:S08]  /*1400*/  LDC R6, c[0x0][0xb20] ;  /* 0x0002c800ff067b82 */ /* 0x000ef00000000800 */
[----:B------:R-:W4:Y:S01]  /*1410*/  LDC R12, c[0x0][0xb0c] ;  /* 0x0002c300ff0c7b82 */ /* 0x000f220000000800 */
[----:B-1----:R-:W-:-:S05]  /*1420*/  IMAD.HI.U32 R4, R21, R4, RZ ;  /* 0x0000000415047227 */ /* 0x002fca00078e00ff */
[----:B------:R-:W-:Y:S01]  /*1430*/  SHF.R.U32.HI R4, RZ, R5, R4 ;  /* 0x00000005ff047219 */ /* 0x000fe20000011604 */
[----:B--2---:R-:W-:Y:S01]  /*1440*/  IMAD.HI.U32 R3, R20, R3, RZ ;  /* 0x0000000314037227 */ /* 0x004fe200078e00ff */
[----:B------:R-:W-:-:S04]  /*1450*/  ISETP.NE.AND P0, PT, R2, 0x1, PT ;  /* 0x000000010200780c */ /* 0x000fc80003f05270 */
[----:B---3--:R-:W-:-:S04]  /*1460*/  SHF.R.U32.HI R3, RZ, R6, R3 ;  /* 0x00000006ff037219 */ /* 0x008fc80000011603 */
[----:B------:R-:W-:Y:S02]  /*1470*/  SEL R3, R20, R3, !P0 ;  /* 0x0000000314037207 */ /* 0x000fe40004000000 */
[----:B----4-:R-:W-:-:S04]  /*1480*/  ISETP.NE.AND P1, PT, R12, 0x1, PT ;  /* 0x000000010c00780c */ /* 0x010fc80003f25270 */
[----:B------:R-:W-:-:S05]  /*1490*/  SEL R6, R21, R4, !P1 ;  /* 0x0000000415067207 */ /* 0x000fca0004800000 */
[----:B------:R-:W-:Y:S02]  /*14a0*/  IMAD.IADD R4, R3, 0x1, -R6 ;  /* 0x0000000103047824 */ /* 0x000fe400078e0a06 */
[----:B------:R-:W-:Y:S02]  /*14b0*/  IMAD.IADD R3, R6, 0x1, -R3 ;  /* 0x0000000106037824 */ /* 0x000fe400078e0a03 */
[----:B------:R-:W-:Y:S02]  /*14c0*/  IMAD R21, R4, R12, R21 ;  /* 0x0000000c04157224 */ /* 0x000fe400078e0215 */
[----:B------:R-:W-:Y:S02]  /*14d0*/  IMAD R20, R3, R2, R20 ;  /* 0x0000000203147224 */ /* 0x000fe400078e0214 */
.L_x_19:
[----:B------:R-:W-:Y:S05]  /*14e0*/  BRA.U !UP1, `(.L_x_20) ;  /* 0x00000001090c7547 */ /* 0x000fea000b800000 */
[----:B------:R-:W-:Y:S01]  /*14f0*/  UCGABAR_WAIT ;  /* 0x0000000000007dc7 */ /* 0x000fe20008000000 */
[----:B------:R-:W-:Y:S01]  /*1500*/  CCTL.IVALL ;  /* 0x00000000ff00798f */ /* 0x000fe20002000000 */
[----:B------:R-:W-:Y:S05]  /*1510*/  BRA `(.L_x_21) ;  /* 0x0000000000047947 */ /* 0x000fea0003800000 */
.L_x_20:
[----:B------:R-:W-:Y:S06]  /*1520*/  BAR.SYNC.DEFER_BLOCKING 0x0 ;  /* 0x0000000000007b1d */ /* 0x000fec0000010000 */
.L_x_21:
[----:B------:R-:W-:Y:S05]  /*1530*/  BRA.U UP2, `(.L_x_22) ;  /* 0x0000001102a47547 */ /* 0x000fea000b800000 */
[----:B------:R-:W1:Y:S01]  /*1540*/  LDCU UR4, c[0x0][0x38c] ;  /* 0x00007180ff0477ac */ /* 0x000e620008000800 */
[----:B------:R-:W2:Y:S01]  /*1550*/  LDC R9, c[0x0][0x370] ;  /* 0x0000dc00ff097b82 */ /* 0x000ea20000000800 */
[----:B------:R-:W-:Y:S01]  /*1560*/  IMAD.SHL.U32 R16, R11, 0x40, RZ ;  /* 0x000000400b107824 */ /* 0x000fe200078e00ff */
[----:B------:R-:W-:Y:S01]  /*1570*/  PLOP3.LUT P1, PT, PT, PT, UP5, 0x80, 0x8 ;  /* 0x000000000008781c */ /* 0x000fe20003f2f058 */
[----:B------:R-:W-:Y:S01]  /*1580*/  UISETP.NE.AND UP1, UPT, UR10, URZ, UPT ;  /* 0x000000ff0a00728c */ /* 0x000fe2000bf25270 */
[----:B------:R-:W-:Y:S01]  /*1590*/  ISETP.NE.AND P4, PT, R10, RZ, P5 ;  /* 0x000000ff0a00720c */ /* 0x000fe20002f85270 */
[----:B------:R-:W-:Y:S01]  /*15a0*/  IMAD.MOV.U32 R15, RZ, RZ, 0x1 ;  /* 0x00000001ff0f7424 */ /* 0x000fe200078e00ff */
[----:B------:R-:W-:Y:S01]  /*15b0*/  PLOP3.LUT P1, PT, P1, PT, PT, 0x8, 0x80 ;  /* 0x000000000080781c */ /* 0x000fe20000f2e170 */
[----:B------:R-:W-:Y:S01]  /*15c0*/  IMAD.MOV.U32 R14, RZ, RZ, RZ ;  /* 0x000000ffff0e7224 */ /* 0x000fe200078e00ff */
[----:B------:R-:W3:Y:S01]  /*15d0*/  LDC R0, c[0x0][0x374] ;  /* 0x0000dd00ff007b82 */ /* 0x000ee20000000800 */
[----:B------:R-:W-:Y:S01]  /*15e0*/  CS2R R12, SRZ ;  /* 0x00000000000c7805 */ /* 0x000fe2000001ff00 */
[----:B------:R-:W-:Y:S01]  /*15f0*/  IMAD.MOV.U32 R10, RZ, RZ, 0x1 ;  /* 0x00000001ff0a7424 */ /* 0x000fe200078e00ff */
[----:B------:R-:W-:Y:S01]  /*1600*/  LOP3.LUT R16, R16, 0x40, RZ, 0xc0, !PT ;  /* 0x0000004010107812 */ /* 0x000fe200078ec0ff */
[----:B------:R-:W4:Y:S01]  /*1610*/  LDCU.64 UR14, c[0x0][0x348] ;  /* 0x00006900ff0e77ac */ /* 0x000f220008000a00 */
[----:B------:R-:W-:-:S02]  /*1620*/  USEL UR22, UR6, 0x2, UP1 ;  /* 0x0000000206167887 */ /* 0x000fc40008800000 */
[----:B-1----:R-:W-:Y:S01]  /*1630*/  UIADD3 UR5, UPT, UPT, UR4, 0x7f, URZ ;  /* 0x0000007f04057890 */ /* 0x002fe2000fffe0ff */
[----:B------:R-:W-:-:S03]  /*1640*/  UMOV UR23, URZ ;  /* 0x000000ff00177c82 */ /* 0x000fc60008000000 */
[----:B------:R-:W-:-:S04]  /*1650*/  USHF.R.S32.HI UR7, URZ, 0x1f, UR5 ;  /* 0x0000001fff077899 */ /* 0x000fc80008011405 */
[----:B------:R-:W-:Y:S02]  /*1660*/  ULEA.HI UR7, UR7, UR5, URZ, 0x7 ;  /* 0x0000000507077291 */ /* 0x000fe4000f8f38ff */
[----:B------:R-:W-:Y:S02]  /*1670*/  UIADD3 UR5, UPT, UPT, UR4, -0x1, URZ ;  /* 0xffffffff04057890 */ /* 0x000fe4000fffe0ff */
[----:B------:R-:W-:Y:S02]  /*1680*/  USHF.R.S32.HI UR7, URZ, 0x7, UR7 ;  /* 0x00000007ff077899 */ /* 0x000fe40008011407 */
[----:B------:R-:W-:Y:S02]  /*1690*/  UISETP.GE.U32.AND UP2, UPT, UR5, -0xff, UPT ;  /* 0xffffff010500788c */ /* 0x000fe4000bf46070 */
[----:B------:R-:W-:Y:S02]  /*16a0*/  UISETP.LT.U32.AND UP0, UPT, UR7, 0x4, UPT ;  /* 0x000000040700788c */ /* 0x000fe4000bf01070 */
[----:B------:R-:W-:-:S02]  /*16b0*/  UIADD3 UR4, UPT, UPT, UR4, 0xfe, URZ ;  /* 0x000000fe04047890 */ /* 0x000fc4000fffe0ff */
[----:B------:R-:W-:-:S04]  /*16c0*/  USEL UR5, UR7, 0x4, UP0 ;  /* 0x0000000407057887 */ /* 0x000fc80008000000 */
[----:B------:R-:W-:Y:S02]  /*16d0*/  UIADD3 UR21, UPT, UPT, UR5, -0x1, URZ ;  /* 0xffffffff05157890 */ /* 0x000fe4000fffe0ff */
[----:B------:R-:W-:Y:S02]  /*16e0*/  @UP2 UIADD3 UR21, UPT, UPT, UR5, URZ, URZ ;  /* 0x000000ff05152290 */ /* 0x000fe4000fffe0ff */
[----:B------:R-:W-:Y:S02]  /*16f0*/  UIADD3 UR24, UPT, UPT, UR7, -UR5, URZ ;  /* 0x8000000507187290 */ /* 0x000fe4000fffe0ff */
[----:B------:R-:W-:Y:S02]  /*1700*/  UIADD3 UR13, UPT, UPT, UR21, 0x1, URZ ;  /* 0x00000001150d7890 */ /* 0x000fe4000fffe0ff */
[----:B--2-4-:R-:W-:-:S12]  /*1710*/  UIADD3 UR21, UPT, UPT, -UR21, URZ, URZ ;  /* 0x000000ff15157290 */ /* 0x014fd8000fffe1ff */
.L_x_42:
[----:B------:R-:W-:Y:S01]  /*1720*/  UISETP.NE.AND UP0, UPT, UR37, URZ, UPT ;  /* 0x000000ff2500728c */ /* 0x000fe2000bf05270 */
[----:B------:R-:W1:Y:S08]  /*1730*/  S2UR UR37, SR_CgaCtaId ;  /* 0x00000000002579c3 */ /* 0x000e700000008800 */
[----:B------:R-:W-:Y:S05]  /*1740*/  BRA.U UP0, `(.L_x_23) ;  /* 0x0000000100347547 */ /* 0x000fea000b800000 */
[----:B------:R-:W2:Y:S01]  /*1750*/  S2R R2, SR_CgaCtaId ;  /* 0x0000000000027919 */ /* 0x000ea20000008800 */
[----:B------:R-:W-:-:S04]  /*1760*/  MOV R3, 0x400 ;  /* 0x0000040000037802 */ /* 0x000fc80000000f00 */
[----:B--2---:R-:W-:Y:S02]  /*1770*/  LEA R3, R2, R3, 0x18 ;  /* 0x0000000302037211 */ /* 0x004fe400078ec0ff */
[----:B------:R-:W-:-:S03]  /*1780*/  SHF.L.U32 R2, R10, 0x1f, RZ ;  /* 0x0000001f0a027819 */ /* 0x000fc600000006ff */
[----:B------:R-:W-:-:S04]  /*1790*/  IMAD R3, R12, 0x8, R3 ;  /* 0x000000080c037824 */ /* 0x000fc800078e0203 */
[----:B------:R-:W2:Y:S02]  /*17a0*/  SYNCS.PHASECHK.TRANS64.TRYWAIT P0, [R3+URZ+0xe0], R2 ;  /* 0x0000e002030075a7 */ /* 0x000ea400080011ff */
[----:B--2---:R-:W-:Y:S05]  /*17b0*/  @!P0 BRA `(.L_x_24) ;  /* 0x0000006000a88947 */ /* 0x004fea0003800000 */
.L_x_123:
[----:B------:R-:W-:Y:S01]  /*17c0*/  VIADD R12, R12, 0x1 ;  /* 0x000000010c0c7836 */ /* 0x000fe20000000000 */
[----:B------:R2:W-:Y:S04]  /*17d0*/  SYNCS.ARRIVE.TRANS64.A1T0 RZ, [R3+URZ+0xd0], RZ ;  /* 0x0000d0ff03ff79a7 */ /* 0x0005e800081000ff */
[----:B------:R-:W-:-:S04]  /*17e0*/  ISETP.NE.AND P0, PT, R12, 0x2, PT ;  /* 0x000000020c00780c */ /* 0x000fc80003f05270 */
[----:B------:R-:W-:Y:S02]  /*17f0*/  SEL R12, R12, RZ, P0 ;  /* 0x000000ff0c0c7207 */ /* 0x000fe40000000000 */
[----:B--2---:R-:W-:-:S04]  /*1800*/  SEL R3, RZ, 0x1, P0 ;  /* 0x00000001ff037807 */ /* 0x004fc80000000000 */
[----:B------:R-:W-:-:S07]  /*1810*/  LOP3.LUT R10, R10, R3, RZ, 0x3c, !PT ;  /* 0x000000030a0a7212 */ /* 0x000fce00078e3cff */
.L_x_23:
[----:B------:R-:W-:Y:S01]  /*1820*/  UMOV UR6, 0x400 ;  /* 0x0000040000067882 */ /* 0x000fe20000000000 */
[----:B------:R-:W-:Y:S01]  /*1830*/  LEA.HI R3, R21, R21, RZ, 0x1 ;  /* 0x0000001515037211 */ /* 0x000fe200078f08ff */
[----:B-1----:R-:W-:Y:S01]  /*1840*/  ULEA UR6, UR37, UR6, 0x18 ;  /* 0x0000000625067291 */ /* 0x002fe2000f8ec0ff */
[----:B------:R-:W-:Y:S01]  /*1850*/  SHF.L.U32 R2, R15, 0x1f, RZ ;  /* 0x0000001f0f027819 */ /* 0x000fe200000006ff */
[----:B------:R-:W-:Y:S01]  /*1860*/  UISETP.GE.U32.AND UP0, UPT, UR4, 0xff, UPT ;  /* 0x000000ff0400788c */ /* 0x000fe2000bf06070 */
[C---:B------:R-:W-:Y:S01]  /*1870*/  R2UR UR9, R16.reuse ;  /* 0x00000000100972ca */ /* 0x040fe200000e0000 */
[----:B------:R-:W-:Y:S01]  /*1880*/  ULEA UR8, UR23, UR6, 0x3 ;  /* 0x0000000617087291 */ /* 0x000fe2000f8e18ff */
[----:B------:R-:W-:Y:S01]  /*1890*/  IMAD.SHL.U32 R3, R3, 0x40, RZ ;  /* 0x0000004003037824 */ /* 0x000fe200078e00ff */
[----:B------:R-:W-:Y:S01]  /*18a0*/  R2UR UR11, R16 ;  /* 0x00000000100b72ca */ /* 0x000fe200000e0000 */
[----:B------:R-:W-:-:S03]  /*18b0*/  UMOV UR25, URZ ;  /* 0x000000ff00197c82 */ /* 0x000fc60008000000 */
[----:B------:R-:W-:-:S03]  /*18c0*/  R2UR UR35, R3 ;  /* 0x00000000032372ca */ /* 0x000fc600000e0000 */
[----:B------:R1:W2:Y:S01]  /*18d0*/  SYNCS.PHASECHK.TRANS64.TRYWAIT P0, [UR8+0x20], R2 ;  /* 0x00002002ff0075a7 */ /* 0x0002a20008001108 */
[----:B------:R-:W-:-:S09]  /*18e0*/  R2UR UR8, R20 ;  /* 0x00000000140872ca */ /* 0x000fd200000e0000 */
[----:B------:R-:W-:-:S04]  /*18f0*/  ULOP3.LUT UR35, UR9, 0xffffff80, UR35, 0xf8, !UPT ;  /* 0xffffff8009237892 */ /* 0x000fc8000f8ef823 */
[----:B------:R-:W-:Y:S01]  /*1900*/  ULEA UR11, UR8, UR11, 0x7 ;  /* 0x0000000b080b7291 */ /* 0x000fe2000f8e38ff */
[----:B------:R-:W-:Y:S11]  /*1910*/  BRA.U !UP0, `(.L_x_25) ;  /* 0x0000000108bc7547 */ /* 0x000ff6000b800000 */
[----:B------:R-:W-:Y:S01]  /*1920*/  UMOV UR16, UR21 ;  /* 0x0000001500107c82 */ /* 0x000fe20008000000 */
[----:B------:R-:W-:Y:S01]  /*1930*/  UMOV UR17, UR23 ;  /* 0x0000001700117c82 */ /* 0x000fe20008000000 */
[----:B------:R-:W-:-:S05]  /*1940*/  UMOV UR34, URZ ;  /* 0x000000ff00227c82 */ /* 0x000fca0008000000 */
.L_x_31:
[----:B------:R-:W-:Y:S01]  /*1950*/  ULEA UR33, UR17, UR6, 0x3 ;  /* 0x0000000611217291 */ /* 0x000fe2000f8e18ff */
[----:B------:R-:W-:Y:S01]  /*1960*/  @P5 MOV R3, 0x8000 ;  /* 0x0000800000035802 */ /* 0x000fe20000000f00 */
[----:B-12-4-:R-:W-:Y:S10]  /*1970*/  @P0 BRA `(.L_x_26) ;  /* 0x00000000000c0947 */ /* 0x016ff40003800000 */
[----:B------:R-:W-:-:S04]  /*1980*/  SHF.L.U32 R5, R15, 0x1f, RZ ;  /* 0x0000001f0f057819 */ /* 0x000fc800000006ff */
[----:B------:R-:W2:Y:S02]  /*1990*/  SYNCS.PHASECHK.TRANS64.TRYWAIT P0, [UR33+0x20], R5 ;  /* 0x00002005ff0075a7 */ /* 0x000ea40008001121 */
[----:B--2---:R-:W-:Y:S05]  /*19a0*/  @!P0 BRA `(.L_x_27) ;  /* 0x0000006000408947 */ /* 0x004fea0003800000 */
.L_x_26:
[----:B------:R2:W-:Y:S01]  /*19b0*/  @P5 SYNCS.ARRIVE.TRANS64 RZ, [UR33], R3 ;  /* 0x00000003ffff59a7 */ /* 0x0005e20008000021 */
[----:B------:R-:W-:Y:S02]  /*19c0*/  ULOP3.LUT UR8, UR22, 0x2, URZ, 0xfc, !UPT ;  /* 0x0000000216087892 */ /* 0x000fe4000f8efcff */
[----:B------:R-:W-:Y:S02]  /*19d0*/  UIADD3 UR16, UPT, UPT, UR16, 0x1, URZ ;  /* 0x0000000110107890 */ /* 0x000fe4000fffe0ff */
[----:B------:R-:W-:Y:S02]  /*19e0*/  UISETP.NE.AND UP0, UPT, UR8, 0x2, UPT ;  /* 0x000000020800788c */ /* 0x000fe4000bf05270 */
[----:B------:R-:W-:-:S07]  /*19f0*/  UISETP.NE.AND UP2, UPT, UR16, 0x1, UPT ;  /* 0x000000011000788c */ /* 0x000fce000bf45270 */
[----:B------:R-:W-:Y:S05]  /*1a00*/  BRA.U UP0, `(.L_x_28) ;  /* 0x0000000100047547 */ /* 0x000fea000b800000 */
[----:B------:R-:W-:Y:S05]  /*1a10*/  BPT.TRAP 0x1 ;  /* 0x000000040000795c */ /* 0x000fea0000300000 */
.L_x_28:
[----:B------:R-:W-:Y:S04]  /*1a20*/  BSSY.RECONVERGENT B0, `(.L_x_29) ;  /* 0x0000003000007945 */ /* 0x000fe80003800200 */
[----:B------:R-:W-:Y:S05]  /*1a30*/  @!P4 BRA `(.L_x_30) ;  /* 0x000000000004c947 */ /* 0x000fea0003800000 */
[----:B------:R-:W-:Y:S05]  /*1a40*/  BPT.TRAP 0x1 ;  /* 0x000000040000795c */ /* 0x000fea0000300000 */
.L_x_30:
[----:B------:R-:W-:Y:S05]  /*1a50*/  BSYNC.RECONVERGENT B0 ;  /* 0x0000000000007941 */ /* 0x000fea0003800200 */
.L_x_29:
[----:B------:R-:W-:Y:S02]  /*1a60*/  UIADD3 UR23, UPT, UPT, UR17, 0x1, URZ ;  /* 0x0000000111177890 */ /* 0x000fe4000fffe0ff */
[----:B------:R-:W-:Y:S02]  /*1a70*/  UIADD3 UR28, UP1, UPT, UR14, 0x80, URZ ;  /* 0x000000800e1c7890 */ /* 0x000fe4000ff3e0ff */
[----:B------:R-:W-:Y:S02]  /*1a80*/  UISETP.NE.AND UP0, UPT, UR23, 0x4, UPT ;  /* 0x000000041700788c */ /* 0x000fe4000bf05270 */
[----:B------:R-:W-:Y:S02]  /*1a90*/  ULOP3.LUT UR33, UR33, 0xfefffff8, URZ, 0xc0, !UPT ;  /* 0xfefffff821217892 */ /* 0x000fe4000f8ec0ff */
[----:B------:R-:W-:Y:S02]  /*1aa0*/  USEL UR9, URZ, 0x1, UP0 ;  /* 0x00000001ff097887 */ /* 0x000fe40008000000 */
[----:B------:R-:W-:-:S02]  /*1ab0*/  USEL UR23, UR23, URZ, UP0 ;  /* 0x000000ff17177287 */ /* 0x000fc40008000000 */
[----:B------:R-:W-:Y:S02]  /*1ac0*/  UIADD3 UR26, UP0, UPT, UR14, 0x180, URZ ;  /* 0x000001800e1a7890 */ /* 0x000fe4000ff1e0ff */
[----:B------:R-:W-:Y:S01]  /*1ad0*/  ULEA UR8, UR23, UR6, 0x3 ;  /* 0x0000000617087291 */ /* 0x000fe2000f8e18ff */
[----:B------:R-:W-:Y:S01]  /*1ae0*/  LOP3.LUT R15, R15, UR9, RZ, 0x3c, !PT ;  /* 0x000000090f0f7c12 */ /* 0x000fe2000f8e3cff */
[----:B------:R-:W-:Y:S02]  /*1af0*/  UIADD3.X UR29, UPT, UPT, URZ, UR15, URZ, UP1, !UPT ;  /* 0x0000000fff1d7290 */ /* 0x000fe40008ffe4ff */
[----:B------:R-:W-:Y:S01]  /*1b00*/  UIADD3.X UR27, UPT, UPT, URZ, UR15, URZ, UP0, !UPT ;  /* 0x0000000fff1b7290 */ /* 0x000fe200087fe4ff */
[----:B-1----:R-:W-:Y:S01]  /*1b10*/  SHF.L.U32 R2, R15, 0x1f, RZ ;  /* 0x0000001f0f027819 */ /* 0x002fe200000006ff */
[----:B------:R-:W-:Y:S01]  /*1b20*/  UMOV UR18, 0x0 ;  /* 0x0000000000127882 */ /* 0x000fe20000000000 */
[----:B------:R-:W-:Y:S01]  /*1b30*/  UMOV UR19, 0x10000000 ;  /* 0x1000000000137882 */ /* 0x000fe20000000000 */
[----:B------:R-:W-:Y:S01]  /*1b40*/  UMOV UR10, UR34 ;  /* 0x00000022000a7c82 */ /* 0x000fe20008000000 */
[----:B------:R4:W1:Y:S01]  /*1b50*/  SYNCS.PHASECHK.TRANS64.TRYWAIT P0, [UR8+0x20], R2 ;  /* 0x00002002ff0075a7 */ /* 0x0008620008001108 */
[----:B------:R-:W-:Y:S01]  /*1b60*/  ULEA UR8, UR17, UR6, 0xd ;  /* 0x0000000611087291 */ /* 0x000fe2000f8e68ff */
[----:B------:R-:W-:Y:S01]  /*1b70*/  UMOV UR12, UR36 ;  /* 0x00000024000c7c82 */ /* 0x000fe20008000000 */
[----:B------:R-:W-:-:S02]  /*1b80*/  UMOV UR9, UR33 ;  /* 0x0000002100097c82 */ /* 0x000fc40008000000 */
[----:B------:R-:W-:Y:S02]  /*1b90*/  UIADD3 UR32, UPT, UPT, UR8, 0x4300, URZ ;  /* 0x0000430008207890 */ /* 0x000fe4000fffe0ff */
[----:B------:R-:W-:Y:S01]  /*1ba0*/  UIADD3 UR8, UPT, UPT, UR8, 0xc300, URZ ;  /* 0x0000c30008087890 */ /* 0x000fe2000fffe0ff */
[----:B------:R-:W-:Y:S01]  /*1bb0*/  UMOV UR25, UR13 ;  /* 0x0000000d00197c82 */ /* 0x000fe20008000000 */
[----:B------:R-:W-:-:S05]  /*1bc0*/  UMOV UR17, UR23 ;  /* 0x0000001700117c82 */ /* 0x000fca0008000000 */
[----:B------:R2:W-:Y:S02]  /*1bd0*/  UTMALDG.3D.2CTA [UR32], [UR28], desc[UR18] ;  /* 0x000012201c0075b4 */ /* 0x0005e40008211000 */
[----:B------:R4:W-:Y:S01]  /*1be0*/  UTMALDG.3D.2CTA [UR8], [UR26], desc[UR18] ;  /* 0x000012081a0075b4 */ /* 0x0009e20008211000 */
[----:B--2---:R-:W-:Y:S01]  /*1bf0*/  UIADD3 UR34, UPT, UPT, UR34, 0x80, URZ ;  /* 0x0000008022227890 */ /* 0x004fe2000fffe0ff */
[----:B------:R-:W-:Y:S11]  /*1c00*/  BRA.U UP2, `(.L_x_31) ;  /* 0xfffffffd02507547 */ /* 0x000ff6000b83ffff */
.L_x_25:
[----:B----4-:R-:W-:Y:S01]  /*1c10*/  ULEA UR8, UR23, UR6, 0x3 ;  /* 0x0000000617087291 */ /* 0x010fe2000f8e18ff */
[----:B-1----:R-:W-:Y:S01]  /*1c20*/  SHF.L.U32 R2, R15, 0x1f, RZ ;  /* 0x0000001f0f027819 */ /* 0x002fe200000006ff */
[----:B------:R-:W-:Y:S01]  /*1c30*/  @!P1 SYNCS.ARRIVE.TRANS64.A1T0 RZ, [UR6+0x68], RZ ;  /* 0x000068ffffff99a7 */ /* 0x000fe20008100006 */
[----:B------:R-:W-:-:S06]  /*1c40*/  UISETP.GT.AND UP0, UPT, UR7, UR5, UPT ;  /* 0x000000050700728c */ /* 0x000fcc000bf04270 */
[----:B--2---:R1:W2:Y:S03]  /*1c50*/  SYNCS.PHASECHK.TRANS64.TRYWAIT P0, [UR8+0x20], R2 ;  /* 0x00002002ff0075a7 */ /* 0x0042a60008001108 */
[----:B------:R-:W-:Y:S05]  /*1c60*/  BRA.U !UP0, `(.L_x_32) ;  /* 0x0000000108bc7547 */ /* 0x000fea000b800000 */
[----:B------:R-:W-:Y:S01]  /*1c70*/  UIADD3 UR26, UPT, UPT, UR24, UR25, URZ ;  /* 0x00000019181a7290 */ /* 0x000fe2000fffe0ff */
[----:B------:R-:W-:-:S11]  /*1c80*/  UMOV UR27, UR23 ;  /* 0x00000017001b7c82 */ /* 0x000fd60008000000 */
.L_x_38:
[----:B------:R-:W-:Y:S01]  /*1c90*/  ULEA UR17, UR27, UR6, 0x3 ;  /* 0x000000061b117291 */ /* 0x000fe2000f8e18ff */
[----:B--2---:R-:W-:Y:S01]  /*1ca0*/  @P5 MOV R3, 0x8000 ;  /* 0x0000800000035802 */ /* 0x004fe20000000f00 */
[----:B-12---:R-:W-:Y:S10]  /*1cb0*/  @P0 BRA `(.L_x_33) ;  /* 0x00000000000c0947 */ /* 0x006ff40003800000 */
[----:B------:R-:W-:-:S04]  /*1cc0*/  SHF.L.U32 R5, R15, 0x1f, RZ ;  /* 0x0000001f0f057819 */ /* 0x000fc800000006ff */
[----:B------:R-:W2:Y:S02]  /*1cd0*/  SYNCS.PHASECHK.TRANS64.TRYWAIT P0, [UR17+0x20], R5 ;  /* 0x00002005ff0075a7 */ /* 0x000ea40008001111 */
[----:B--2---:R-:W-:Y:S05]  /*1ce0*/  @!P0 BRA `(.L_x_34) ;  /* 0x0000005c00888947 */ /* 0x004fea0003800000 */
.L_x_33:
[----:B------:R2:W-:Y:S01]  /*1cf0*/  @P5 SYNCS.ARRIVE.TRANS64 RZ, [UR17], R3 ;  /* 0x00000003ffff59a7 */ /* 0x0005e20008000011 */
[----:B------:R-:W-:-:S04]  /*1d00*/  ULOP3.LUT UR8, UR22, 0x2, URZ, 0xfc, !UPT ;  /* 0x0000000216087892 */ /* 0x000fc8000f8efcff */
[----:B------:R-:W-:-:S09]  /*1d10*/  UISETP.NE.AND UP0, UPT, UR8, 0x2, UPT ;  /* 0x000000020800788c */ /* 0x000fd2000bf05270 */
[----:B------:R-:W-:Y:S05]  /*1d20*/  BRA.U UP0, `(.L_x_35) ;  /* 0x0000000100047547 */ /* 0x000fea000b800000 */
[----:B------:R-:W-:Y:S05]  /*1d30*/  BPT.TRAP 0x1 ;  /* 0x000000040000795c */ /* 0x000fea0000300000 */
.L_x_35:
[----:B------:R-:W-:Y:S04]  /*1d40*/  BSSY.RECONVERGENT B0, `(.L_x_36) ;  /* 0x0000003000007945 */ /* 0x000fe80003800200 */
[----:B------:R-:W-:Y:S05]  /*1d50*/  @!P4 BRA `(.L_x_37) ;  /* 0x000000000004c947 */ /* 0x000fea0003800000 */
[----:B------:R-:W-:Y:S05]  /*1d60*/  BPT.TRAP 0x1 ;  /* 0x000000040000795c */ /* 0x000fea0000300000 */
.L_x_37:
[----:B------:R-:W-:Y:S05]  /*1d70*/  BSYNC.RECONVERGENT B0 ;  /* 0x0000000000007941 */ /* 0x000fea0003800200 */
.L_x_36:
[----:B------:R-:W-:Y:S02]  /*1d80*/  UIADD3 UR23, UPT, UPT, UR27, 0x1, URZ ;  /* 0x000000011b177890 */ /* 0x000fe4000fffe0ff */
[----:B------:R-:W-:Y:S02]  /*1d90*/  UIADD3 UR32, UP1, UPT, UR14, 0x80, URZ ;  /* 0x000000800e207890 */ /* 0x000fe4000ff3e0ff */
[----:B------:R-:W-:Y:S02]  /*1da0*/  UISETP.NE.AND UP0, UPT, UR23, 0x4, UPT ;  /* 0x000000041700788c */ /* 0x000fe4000bf05270 */
[----:B------:R-:W-:Y:S02]  /*1db0*/  USHF.L.U32 UR18, UR25, 0x7, URZ ;  /* 0x0000000719127899 */ /* 0x000fe400080006ff */
[----:B------:R-:W-:Y:S02]  /*1dc0*/  USEL UR9, URZ, 0x1, UP0 ;  /* 0x00000001ff097887 */ /* 0x000fe40008000000 */
[----:B------:R-:W-:-:S02]  /*1dd0*/  USEL UR23, UR23, URZ, UP0 ;  /* 0x000000ff17177287 */ /* 0x000fc40008000000 */
[----:B------:R-:W-:Y:S02]  /*1de0*/  UIADD3 UR30, UP0, UPT, UR14, 0x180, URZ ;  /* 0x000001800e1e7890 */ /* 0x000fe4000ff1e0ff */
[----:B------:R-:W-:Y:S01]  /*1df0*/  ULEA UR8, UR23, UR6, 0x3 ;  /* 0x0000000617087291 */ /* 0x000fe2000f8e18ff */
[----:B------:R-:W-:Y:S01]  /*1e00*/  LOP3.LUT R15, R15, UR9, RZ, 0x3c, !PT ;  /* 0x000000090f0f7c12 */ /* 0x000fe2000f8e3cff */
[----:B------:R-:W-:Y:S02]  /*1e10*/  ULOP3.LUT UR17, UR17, 0xfefffff8, URZ, 0xc0, !UPT ;  /* 0xfefffff811117892 */ /* 0x000fe4000f8ec0ff */
[----:B------:R-:W-:Y:S01]  /*1e20*/  UIADD3.X UR33, UPT, UPT, URZ, UR15, URZ, UP1, !UPT ;  /* 0x0000000fff217290 */ /* 0x000fe20008ffe4ff */
[----:B-1----:R-:W-:Y:S01]  /*1e30*/  SHF.L.U32 R2, R15, 0x1f, RZ ;  /* 0x0000001f0f027819 */ /* 0x002fe200000006ff */
[----:B------:R-:W-:Y:S01]  /*1e40*/  UIADD3.X UR31, UPT, UPT, URZ, UR15, URZ, UP0, !UPT ;  /* 0x0000000fff1f7290 */ /* 0x000fe200087fe4ff */
[----:B------:R-:W-:Y:S02]  /*1e50*/  UMOV UR28, 0x0 ;  /* 0x00000000001c7882 */ /* 0x000fe40000000000 */
[----:B------:R4:W1:Y:S01]  /*1e60*/  SYNCS.PHASECHK.TRANS64.TRYWAIT P0, [UR8+0x20], R2 ;  /* 0x00002002ff0075a7 */ /* 0x0008620008001108 */
[----:B------:R-:W-:Y:S01]  /*1e70*/  ULEA UR8, UR27, UR6, 0xd ;  /* 0x000000061b087291 */ /* 0x000fe2000f8e68ff */
[----:B------:R-:W-:Y:S01]  /*1e80*/  UMOV UR29, 0x10000000 ;  /* 0x10000000001d7882 */ /* 0x000fe20000000000 */
[----:B------:R-:W-:-:S02]  /*1e90*/  UMOV UR19, UR35 ;  /* 0x0000002300137c82 */ /* 0x000fc40008000000 */
[----:B------:R-:W-:Y:S02]  /*1ea0*/  UIADD3 UR16, UPT, UPT, UR8, 0x4300, URZ ;  /* 0x0000430008107890 */ /* 0x000fe4000fffe0ff */
[----:B------:R-:W-:Y:S01]  /*1eb0*/  UIADD3 UR8, UPT, UPT, UR8, 0xc300, URZ ;  /* 0x0000c30008087890 */ /* 0x000fe2000fffe0ff */
[----:B------:R-:W-:Y:S01]  /*1ec0*/  UMOV UR20, UR36 ;  /* 0x0000002400147c82 */ /* 0x000fe20008000000 */
[----:B------:R-:W-:Y:S01]  /*1ed0*/  UMOV UR12, UR36 ;  /* 0x00000024000c7c82 */ /* 0x000fe20008000000 */
[----:B------:R-:W-:Y:S01]  /*1ee0*/  UMOV UR9, UR17 ;  /* 0x0000001100097c82 */ /* 0x000fe20008000000 */
[----:B------:R-:W-:Y:S01]  /*1ef0*/  UMOV UR10, UR18 ;  /* 0x00000012000a7c82 */ /* 0x000fe20008000000 */
[----:B------:R-:W-:Y:S02]  /*1f00*/  UIADD3 UR25, UPT, UPT, UR25, 0x1, URZ ;  /* 0x0000000119197890 */ /* 0x000fe4000fffe0ff */
[----:B------:R4:W-:Y:S01]  /*1f10*/  UTMALDG.3D.2CTA [UR16], [UR32], desc[UR28] ;  /* 0x00001c10200075b4 */ /* 0x0009e20008211000 */
[----:B------:R-:W-:Y:S01]  /*1f20*/  UMOV UR27, UR23 ;  /* 0x00000017001b7c82 */ /* 0x000fe20008000000 */
[----:B------:R-:W-:Y:S01]  /*1f30*/  UISETP.NE.AND UP0, UPT, UR25, UR26, UPT ;  /* 0x0000001a1900728c */ /* 0x000fe2000bf05270 */
[----:B------:R4:W-:Y:S08]  /*1f40*/  UTMALDG.3D.2CTA [UR8], [UR30], desc[UR28] ;  /* 0x00001c081e0075b4 */ /* 0x0009f00008211000 */
[----:B----4-:R-:W-:Y:S05]  /*1f50*/  BRA.U UP0, `(.L_x_38) ;  /* 0xfffffffd004c7547 */ /* 0x010fea000b83ffff */
.L_x_32:
[C---:B-1----:R-:W-:Y:S01]  /*1f60*/  LEA R2, R14.reuse, UR6, 0x3 ;  /* 0x000000060e027c11 */ /* 0x042fe2000f8e18ff */
[----:B------:R-:W-:Y:S01]  /*1f70*/  NOP ;  /* 0x0000000000007918 */ /* 0x000fe20000000000 */
[----:B--2---:R-:W-:Y:S02]  /*1f80*/  SHF.L.U32 R3, R13, 0x1f, RZ ;  /* 0x0000001f0d037819 */ /* 0x004fe400000006ff */
[----:B------:R-:W-:Y:S02]  /*1f90*/  LEA R4, R14, UR6, 0x4 ;  /* 0x000000060e047c11 */ /* 0x000fe4000f8e20ff */
[----:B------:R-:W1:Y:S02]  /*1fa0*/  SYNCS.PHASECHK.TRANS64.TRYWAIT P0, [R2+URZ+0x70], R3 ;  /* 0x00007003020075a7 */ /* 0x000e6400080011ff */
[----:B-1----:R-:W-:Y:S05]  /*1fb0*/  @!P0 BRA `(.L_x_39) ;  /* 0x0000005800ec8947 */ /* 0x002fea0003800000 */
.L_x_126:
[----:B------:R-:W2:Y:S01]  /*1fc0*/  LDS.128 R4, [R4+0x100] ;  /* 0x0001000004047984 */ /* 0x000ea20000000c00 */
[----:B------:R-:W-:Y:S01]  /*1fd0*/  ISETP.GE.AND P0, PT, R40, 0x1, PT ;  /* 0x000000012800780c */ /* 0x000fe20003f06270 */
[----:B-1----:R-:W-:Y:S01]  /*1fe0*/  VIADD R2, R2, 0x80 ;  /* 0x0000008002027836 */ /* 0x002fe20000000000 */
[----:B------:R-:W-:Y:S01]  /*1ff0*/  @!PT LDS RZ, [RZ] ;  /* 0x00000000fffff984 */ /* 0x000fe20000000800 */
[----:B------:R-:W-:Y:S01]  /*2000*/  @!PT LDS RZ, [RZ] ;  /* 0x00000000fffff984 */ /* 0x000fe20000000800 */
[----:B------:R-:W-:Y:S01]  /*2010*/  @!PT LDS RZ, [RZ] ;  /* 0x00000000fffff984 */ /* 0x000fe20000000800 */
[----:B------:R-:W-:Y:S01]  /*2020*/  @!PT LDS RZ, [RZ] ;  /* 0x00000000fffff984 */ /* 0x000fe20000000800 */
[----:B------:R1:W-:Y:S06]  /*2030*/  MEMBAR.ALL.CTA ;  /* 0x0000000000007992 */ /* 0x0003ec0000008000 */
[----:B-1----:R-:W1:Y:S01]  /*2040*/  FENCE.VIEW.ASYNC.S ;  /* 0x00000000000073c6 */ /* 0x002e620000000000 */
[----:B------:R-:W-:-:S04]  /*2050*/  PRMT R2, RZ, 0x654, R2 ;  /* 0x00000654ff027816 */ /* 0x000fc80000000002 */
[----:B-1----:R1:W-:Y:S01]  /*2060*/  SYNCS.ARRIVE.TRANS64.RED.A1T0 RZ, [R2+URZ], RZ ;  /* 0x000000ff02ff79a7 */ /* 0x0023e200081004ff */
[----:B--2---:R-:W-:-:S13]  /*2070*/  LOP3.LUT P2, RZ, R6, 0x1, RZ, 0xc0, !PT ;  /* 0x0000000106ff7812 */ /* 0x004fda000784c0ff */
[----:B------:R-:W-:Y:S01]  /*2080*/  @P2 SHF.R.U32.HI R3, RZ, 0x10, R5 ;  /* 0x00000010ff032819 */ /* 0x000fe20000011605 */
[----:B------:R-:W-:Y:S01]  /*2090*/  VOTEU.ANY UP0, P2 ;  /* 0x0000000000ff7886 */ /* 0x000fe20001000100 */
[----:B------:R-:W-:Y:S02]  /*20a0*/  @P2 MOV R11, R4 ;  /* 0x00000004000b2202 */ /* 0x000fe40000000f00 */
[----:B------:R-:W-:Y:S02]  /*20b0*/  @P2 R2UR.BROADCAST UR8, R3 ;  /* 0x00000000030822ca */ /* 0x000fe400008e0000 */
[----:B------:R-:W-:-:S11]  /*20c0*/  @P2 LOP3.LUT R8, R5, 0xffff, RZ, 0xc0, !PT ;  /* 0x0000ffff05082812 */ /* 0x000fd600078ec0ff */
[----:B------:R-:W-:Y:S01]  /*20d0*/  @UP0 UMOV UR36, UR8 ;  /* 0x0000000800240c82 */ /* 0x000fe20008000000 */
[----:B-1----:R-:W-:Y:S05]  /*20e0*/  @!P0 BRA `(.L_x_40) ;  /* 0x0000000000b88947 */ /* 0x002fea0003800000 */
[----:B------:R-:W3:Y:S01]  /*20f0*/  LDC.64 R4, c[0x0][0xb18] ;  /* 0x0002c600ff047b82 */ /* 0x000ee20000000a00 */
[----:B------:R-:W-:-:S07]  /*2100*/  ISETP.NE.AND P3, PT, R40, 0x1, PT ;  /* 0x000000012800780c */ /* 0x000fce0003f65270 */
[----:B------:R-:W1:Y:S08]  /*2110*/  LDC.64 R6, c[0x0][0xb10] ;  /* 0x0002c400ff067b82 */ /* 0x000e700000000a00 */
[----:B------:R-:W2:Y:S08]  /*2120*/  LDC R17, c[0x0][0xb20] ;  /* 0x0002c800ff117b82 */ /* 0x000eb00000000800 */
[----:B------:R-:W4:Y:S01]  /*2130*/  LDC R18, c[0x0][0xb0c] ;  /* 0x0002c300ff127b82 */ /* 0x000f220000000800 */
[----:B---3--:R-:W-:Y:S01]  /*2140*/  IMAD.HI.U32 R22, R0, R5, RZ ;  /* 0x0000000500167227 */ /* 0x008fe200078e00ff */
[----:B------:R-:W-:-:S06]  /*2150*/  ISETP.NE.AND P0, PT, R4, 0x1, PT ;  /* 0x000000010400780c */ /* 0x000fcc0003f05270 */
[----:B------:R-:W3:Y:S01]  /*2160*/  LDC.64 R2, c[0x0][0xb28] ;  /* 0x0002ca00ff027b82 */ /* 0x000ee20000000a00 */
[----:B-1----:R-:W-:-:S04]  /*2170*/  IMAD.HI.U32 R20, R9, R6, RZ ;  /* 0x0000000609147227 */ /* 0x002fc800078e00ff */
[----:B------:R-:W-:Y:S01]  /*2180*/  IMAD.HI.U32 R24, R11, R6, RZ ;  /* 0x000000060b187227 */ /* 0x000fe200078e00ff */
[----:B------:R-:W-:Y:S02]  /*2190*/  SHF.R.U32.HI R20, RZ, R7, R20 ;  /* 0x00000007ff147219 */ /* 0x000fe40000011614 */
[----:B--2---:R-:W-:Y:S01]  /*21a0*/  SHF.R.U32.HI R19, RZ, R17, R22 ;  /* 0x00000011ff137219 */ /* 0x004fe20000011616 */
[----:B------:R-:W-:Y:S01]  /*21b0*/  IMAD.HI.U32 R22, R8, R5, RZ ;  /* 0x0000000508167227 */ /* 0x000fe200078e00ff */
[----:B------:R-:W-:Y:S02]  /*21c0*/  SHF.R.U32.HI R24, RZ, R7, R24 ;  /* 0x00000007ff187219 */ /* 0x000fe40000011618 */
[----:B------:R-:W-:Y:S02]  /*21d0*/  SEL R19, R0, R19, !P0 ;  /* 0x0000001300137207 */ /* 0x000fe40004000000 */
[----:B------:R-:W-:Y:S02]  /*21e0*/  SHF.R.U32.HI R17, RZ, R17, R22 ;  /* 0x00000011ff117219 */ /* 0x000fe40000011616 */
[----:B----4-:R-:W-:-:S02]  /*21f0*/  ISETP.NE.AND P1, PT, R18, 0x1, PT ;  /* 0x000000011200780c */ /* 0x010fc40003f25270 */
[----:B------:R-:W-:Y:S02]  /*2200*/  SEL R17, R8, R17, !P0 ;  /* 0x0000001108117207 */ /* 0x000fe40004000000 */
[----:B------:R-:W-:Y:S02]  /*2210*/  SEL R21, R9, R20, !P1 ;  /* 0x0000001409157207 */ /* 0x000fe40004800000 */
[----:B------:R-:W-:Y:S01]  /*2220*/  SEL R5, R11, R24, !P1 ;  /* 0x000000180b057207 */ /* 0x000fe20004800000 */
[----:B---3--:R-:W-:Y:S01]  /*2230*/  IMAD.HI.U32 R20, R19, R2, RZ ;  /* 0x0000000213147227 */ /* 0x008fe200078e00ff */
[----:B------:R-:W-:-:S03]  /*2240*/  IADD3 R7, PT, PT, -R17, RZ, RZ ;  /* 0x000000ff11077210 */ /* 0x000fc60007ffe1ff */
        /* <DEDUP_REMOVED lines=11> */
[----:B------:R-:W-:-:S04]  /*2300*/  @!P0 IMAD.HI.U32 R20, R5, R2, RZ ;  /* 0x0000000205148227 */ /* 0x000fc800078e00ff */
[----:B------:R-:W-:Y:S01]  /*2310*/  IMAD.MOV R2, RZ, RZ, -R6 ;  /* 0x000000ffff027224 */ /* 0x000fe200078e0a06 */
[----:B------:R-:W-:-:S03]  /*2320*/  @!P0 SHF.R.U32.HI R20, RZ, R3, R20 ;  /* 0x00000003ff148219 */ /* 0x000fc60000011614 */
[----:B------:R-:W-:Y:S01]  /*2330*/  IMAD R2, R40, R2, R17 ;  /* 0x0000000228027224 */ /* 0x000fe200078e0211 */
        /* <DEDUP_REMOVED lines=9> */
.L_x_40:
[----:B------:R-:W1:Y:S02]  /*23d0*/  LDCU UR8, c[0x0][0xb30] ;  /* 0x00016600ff0877ac */ /* 0x000e640008000800 */
[----:B-1----:R-:W-:-:S09]  /*23e0*/  UISETP.NE.AND UP0, UPT, UR8, 0x1, UPT ;  /* 0x000000010800788c */ /* 0x002fd2000bf05270 */
[----:B------:R-:W-:Y:S05]  /*23f0*/  BRA.U UP0, `(.L_x_41) ;  /* 0x0000000100407547 */ /* 0x000fea000b800000 */
[----:B------:R-:W1:Y:S08]  /*2400*/  LDC.64 R4, c[0x0][0xb10] ;  /* 0x0002c400ff047b82 */ /* 0x000e700000000a00 */
[----:B------:R-:W2:Y:S08]  /*2410*/  LDC.64 R2, c[0x0][0xb18] ;  /* 0x0002c600ff027b82 */ /* 0x000eb00000000a00 */
[----:B------:R-:W4:Y:S08]  /*2420*/  LDC R6, c[0x0][0xb20] ;  /* 0x0002c800ff067b82 */ /* 0x000f300000000800 */
[----:B------:R-:W3:Y:S01]  /*2430*/  LDC R18, c[0x0][0xb0c] ;  /* 0x0002c300ff127b82 */ /* 0x000ee20000000800 */
[----:B-1----:R-:W-:-:S05]  /*2440*/  IMAD.HI.U32 R4, R11, R4, RZ ;  /* 0x000000040b047227 */ /* 0x002fca00078e00ff */
[----:B------:R-:W-:Y:S01]  /*2450*/  SHF.R.U32.HI R4, RZ, R5, R4 ;  /* 0x00000005ff047219 */ /* 0x000fe20000011604 */
[----:B--2---:R-:W-:Y:S01]  /*2460*/  IMAD.HI.U32 R3, R8, R3, RZ ;  /* 0x0000000308037227 */ /* 0x004fe200078e00ff */
[----:B------:R-:W-:-:S04]  /*2470*/  ISETP.NE.AND P0, PT, R2, 0x1, PT ;  /* 0x000000010200780c */ /* 0x000fc80003f05270 */
[----:B----4-:R-:W-:-:S04]  /*2480*/  SHF.R.U32.HI R3, RZ, R6, R3 ;  /* 0x00000006ff037219 */ /* 0x010fc80000011603 */
[----:B------:R-:W-:Y:S02]  /*2490*/  SEL R3, R8, R3, !P0 ;  /* 0x0000000308037207 */ /* 0x000fe40004000000 */
[----:B---3--:R-:W-:-:S04]  /*24a0*/  ISETP.NE.AND P1, PT, R18, 0x1, PT ;  /* 0x000000011200780c */ /* 0x008fc80003f25270 */
[----:B------:R-:W-:-:S05]  /*24b0*/  SEL R4, R11, R4, !P1 ;  /* 0x000000040b047207 */ /* 0x000fca0004800000 */
[----:B------:R-:W-:Y:S02]  /*24c0*/  IMAD.IADD R5, R3, 0x1, -R4 ;  /* 0x0000000103057824 */ /* 0x000fe400078e0a04 */
[----:B------:R-:W-:Y:S02]  /*24d0*/  IMAD.IADD R3, R4, 0x1, -R3 ;  /* 0x0000000104037824 */ /* 0x000fe400078e0a03 */
[----:B------:R-:W-:Y:S02]  /*24e0*/  IMAD R11, R5, R18, R11 ;  /* 0x00000012050b7224 */ /* 0x000fe400078e020b */
[----:B------:R-:W-:-:S07]  /*24f0*/  IMAD R8, R3, R2, R8 ;  /* 0x0000000203087224 */ /* 0x000fce00078e0208 */
.L_x_41:
[----:B------:R-:W-:Y:S01]  /*2500*/  VIADD R14, R14, 0x1 ;  /* 0x000000010e0e7836 */ /* 0x000fe20000000000 */
[----:B------:R-:W-:Y:S01]  /*2510*/  PLOP3.LUT P1, PT, PT, PT, PT, 0x80, 0x8 ;  /* 0x000000000008781c */ /* 0x000fe20003f2f070 */
[----:B------:R-:W-:Y:S02]  /*2520*/  IMAD.IADD R21, R11, 0x1, R90 ;  /* 0x000000010b157824 */ /* 0x000fe400078e025a */
[----:B------:R-:W-:Y:S01]  /*2530*/  IMAD.IADD R20, R8, 0x1, R83 ;  /* 0x0000000108147824 */ /* 0x000fe200078e0253 */
[----:B------:R-:W-:-:S04]  /*2540*/  ISETP.NE.AND P0, PT, R14, 0x2, PT ;  /* 0x000000020e00780c */ /* 0x000fc80003f05270 */
[----:B------:R-:W-:Y:S02]  /*2550*/  SEL R2, RZ, 0x1, P0 ;  /* 0x00000001ff027807 */ /* 0x000fe40000000000 */
[----:B------:R-:W-:Y:S02]  /*2560*/  SEL R14, R14, RZ, P0 ;  /* 0x000000ff0e0e7207 */ /* 0x000fe40000000000 */
[----:B------:R-:W-:Y:S01]  /*2570*/  LOP3.LUT R13, R13, R2, RZ, 0x3c, !PT ;  /* 0x000000020d0d7212 */ /* 0x000fe200078e3cff */
[----:B------:R-:W-:Y:S06]  /*2580*/  @P2 BRA `(.L_x_42) ;  /* 0xfffffff000642947 */ /* 0x000fec000383ffff */
[----:B------:R-:W-:Y:S01]  /*2590*/  UIADD3 UR6, UPT, UPT, UR6, 0x20, URZ ;  /* 0x0000002006067890 */ /* 0x000fe2000fffe0ff */
[----:B------:R-:W-:-:S03]  /*25a0*/  SHF.L.U32 R3, R15, 0x1f, RZ ;  /* 0x0000001f0f037819 */ /* 0x000fc600000006ff */
[----:B------:R-:W-:-:S09]  /*25b0*/  ULEA UR4, UR23, UR6, 0x3 ;  /* 0x0000000617047291 */ /* 0x000fd2000f8e18ff */
[----:B------:R-:W1:Y:S02]  /*25c0*/  SYNCS.PHASECHK.TRANS64.TRYWAIT P0, [UR4], R3 ;  /* 0x00000003ff0075a7 */ /* 0x000e640008001104 */
[----:B-1----:R-:W-:Y:S05]  /*25d0*/  @!P0 BRA `(.L_x_43) ;  /* 0x0000005400788947 */ /* 0x002fea0003800000 */
.L_x_128:
[----:B------:R-:W-:-:S04]  /*25e0*/  UIADD3 UR5, UPT, UPT, UR23, 0x1, URZ ;  /* 0x0000000117057890 */ /* 0x000fc8000fffe0ff */
[----:B------:R-:W-:-:S04]  /*25f0*/  UISETP.NE.AND UP0, UPT, UR5, 0x4, UPT ;  /* 0x000000040500788c */ /* 0x000fc8000bf05270 */
[----:B------:R-:W-:Y:S02]  /*2600*/  USEL UR7, URZ, 0x1, UP0 ;  /* 0x00000001ff077887 */ /* 0x000fe40008000000 */
[----:B------:R-:W-:-:S04]  /*2610*/  USEL UR5, UR5, URZ, UP0 ;  /* 0x000000ff05057287 */ /* 0x000fc80008000000 */
[----:B------:R-:W-:Y:S01]  /*2620*/  ULEA UR4, UR5, UR6, 0x3 ;  /* 0x0000000605047291 */ /* 0x000fe2000f8e18ff */
[----:B------:R-:W-:-:S04]  /*2630*/  LOP3.LUT R2, R15, UR7, RZ, 0x3c, !PT ;  /* 0x000000070f027c12 */ /* 0x000fc8000f8e3cff */
[----:B-1----:R-:W-:-:S04]  /*2640*/  SHF.L.U32 R3, R2, 0x1f, RZ ;  /* 0x0000001f02037819 */ /* 0x002fc800000006ff */
[----:B------:R-:W1:Y:S02]  /*2650*/  SYNCS.PHASECHK.TRANS64.TRYWAIT P0, [UR4], R3 ;  /* 0x00000003ff0075a7 */ /* 0x000e640008001104 */
[----:B-1----:R-:W-:Y:S05]  /*2660*/  @!P0 BRA `(.L_x_44) ;  /* 0x00000054006c8947 */ /* 0x002fea0003800000 */
.L_x_130:
        /* <DEDUP_REMOVED lines=9> */
.L_x_132:
[----:B------:R-:W-:-:S04]  /*2700*/  UIADD3 UR5, UPT, UPT, UR5, 0x1, URZ ;  /* 0x0000000105057890 */ /* 0x000fc8000fffe0ff */
[----:B------:R-:W-:-:S04]  /*2710*/  UISETP.NE.AND UP0, UPT, UR5, 0x4, UPT ;  /* 0x000000040500788c */ /* 0x000fc8000bf05270 */
[----:B------:R-:W-:Y:S02]  /*2720*/  USEL UR4, URZ, 0x1, UP0 ;  /* 0x00000001ff047887 */ /* 0x000fe40008000000 */
[----:B------:R-:W-:-:S04]  /*2730*/  USEL UR5, UR5, URZ, UP0 ;  /* 0x000000ff05057287 */ /* 0x000fc80008000000 */
[----:B------:R-:W-:Y:S01]  /*2740*/  ULEA UR5, UR5, UR6, 0x3 ;  /* 0x0000000605057291 */ /* 0x000fe2000f8e18ff */
[----:B-1----:R-:W-:-:S04]  /*2750*/  LOP3.LUT R3, R2, UR4, RZ, 0x3c, !PT ;  /* 0x0000000402037c12 */ /* 0x002fc8000f8e3cff */
[----:B------:R-:W-:Y:S01]  /*2760*/  SHF.L.U32 R3, R3, 0x1f, RZ ;  /* 0x0000001f03037819 */ /* 0x000fe200000006ff */
[----:B---3--:R-:W-:-:S07]  /*2770*/  IMAD.U32 R0, RZ, RZ, UR5 ;  /* 0x00000005ff007e24 */ /* 0x008fce000f8e00ff */
.L_x_46:
[----:B-1----:R1:W2:Y:S02]  /*2780*/  SYNCS.PHASECHK.TRANS64.TRYWAIT P0, [R0+URZ], R3 ;  /* 0x00000003000075a7 */ /* 0x0022a400080011ff */
[----:B--2---:R-:W-:Y:S05]  /*2790*/  @!P0 NANOSLEEP.SYNCS 0x989680 ;  /* 0x009896800000895d */ /* 0x004fea0003900000 */
[----:B------:R-:W2:Y:S02]  /*27a0*/  @!P0 SYNCS.PHASECHK.TRANS64 P0, [R0+URZ], R3 ;  /* 0x00000003000085a7 */ /* 0x000ea400080010ff */
[----:B--2---:R-:W-:Y:S05]  /*27b0*/  @P0 EXIT ;  /* 0x000000000000094d */ /* 0x004fea0003800000 */
[----:B------:R-:W-:Y:S05]  /*27c0*/  BRA `(.L_x_46) ;  /* 0xfffffffc00ec7947 */ /* 0x000fea000383ffff */
.L_x_22:
[----:B------:R-:W-:-:S04]  /*27d0*/  UISETP.NE.AND UP1, UPT, UR37, URZ, UPT ;  /* 0x000000ff2500728c */ /* 0x000fc8000bf25270 */
[----:B------:R-:W-:-:S09]  /*27e0*/  UISETP.NE.OR UP1, UPT, UR10, 0x1, UP1 ;  /* 0x000000010a00788c */ /* 0x000fd20008f25670 */
[----:B------:R-:W-:Y:S05]  /*27f0*/  BRA.U UP1, `(.L_x_47) ;  /* 0x00000005014c7547 */ /* 0x000fea000b800000 */
[----:B------:R-:W-:Y:S01]  /*2800*/  HFMA2 R11, -RZ, RZ, 0, 0 ;  /* 0x00000000ff0b7431 */ /* 0x000fe200000001ff */
[----:B------:R-:W-:Y:S01]  /*2810*/  ISETP.GE.U32.AND P2, PT, R10, 0x2, PT ;  /* 0x000000020a00780c */ /* 0x000fe20003f46070 */
[----:B------:R-:W-:Y:S01]  /*2820*/  IMAD.MOV.U32 R12, RZ, RZ, 0x1 ;  /* 0x00000001ff0c7424 */ /* 0x000fe200078e00ff */
[----:B------:R-:W-:Y:S01]  /*2830*/  CS2R R8, SRZ ;  /* 0x0000000000087805 */ /* 0x000fe2000001ff00 */
[----:B------:R-:W-:Y:S01]  /*2840*/  IMAD.MOV.U32 R3, RZ, RZ, RZ ;  /* 0x000000ffff037224 */ /* 0x000fe200078e00ff */
[----:B------:R-:W-:Y:S01]  /*2850*/  UMOV UR4, 0x400 ;  /* 0x0000040000047882 */ /* 0x000fe20000000000 */
[----:B------:R-:W-:Y:S01]  /*2860*/  UMOV UR6, URZ ;  /* 0x000000ff00067c82 */ /* 0x000fe20008000000 */
[----:B------:R-:W-:-:S12]  /*2870*/  ULEA UR37, UR37, UR4, 0x18 ;  /* 0x0000000425257291 */ /* 0x000fd8000f8ec0ff */
.L_x_51:
[----:B------:R-:W-:Y:S02]  /*2880*/  LEA R0, R3, UR37, 0x3 ;  /* 0x0000002503007c11 */ /* 0x000fe4000f8e18ff */
[----:B------:R-:W-:-:S03]  /*2890*/  SHF.L.U32 R5, R8, 0x1f, RZ ;  /* 0x0000001f08057819 */ /* 0x000fc600000006ff */
[----:B------:R-:W-:Y:S01]  /*28a0*/  VIADD R4, R0, 0xe0 ;  /* 0x000000e000047836 */ /* 0x000fe20000000000 */
[----:B------:R-:W1:Y:S02]  /*28b0*/  SYNCS.PHASECHK.TRANS64.TRYWAIT P0, [R0+URZ+0xd0], R5 ;  /* 0x0000d005000075a7 */ /* 0x000e6400080011ff */
[----:B-1----:R-:W-:Y:S05]  /*28c0*/  @!P0 BRA `(.L_x_48) ;  /* 0x0000005400048947 */ /* 0x002fea0003800000 */
.L_x_133:
[----:B------:R-:W-:Y:S01]  /*28d0*/  ULEA UR5, UR6, UR37, 0x3 ;  /* 0x0000002506057291 */ /* 0x000fe2000f8e18ff */
[----:B------:R-:W-:Y:S01]  /*28e0*/  PRMT R4, RZ, 0x654, R4 ;  /* 0x00000654ff047816 */ /* 0x000fe20000000004 */
[----:B-1----:R-:W-:Y:S01]  /*28f0*/  @!P2 IMAD.MOV.U32 R5, RZ, RZ, 0x10 ;  /* 0x00000010ff05a424 */ /* 0x002fe200078e00ff */
[----:B------:R-:W-:Y:S01]  /*2900*/  SHF.L.U32 R7, R12, 0x1f, RZ ;  /* 0x0000001f0c077819 */ /* 0x000fe200000006ff */
[----:B------:R-:W-:Y:S01]  /*2910*/  UIADD3 UR4, UPT, UPT, UR5, 0x70, URZ ;  /* 0x0000007005047890 */ /* 0x000fe2000fffe0ff */
[----:B------:R1:W-:Y:S05]  /*2920*/  SYNCS.ARRIVE.TRANS64.RED.A1T0 RZ, [R4+URZ], RZ ;  /* 0x000000ff04ff79a7 */ /* 0x0003ea00081004ff */
[----:B------:R-:W-:Y:S01]  /*2930*/  IMAD.U32 R13, RZ, RZ, UR4 ;  /* 0x00000004ff0d7e24 */ /* 0x000fe2000f8e00ff */
[----:B------:R-:W2:Y:S04]  /*2940*/  SYNCS.PHASECHK.TRANS64.TRYWAIT P0, [UR5+0x80], R7 ;  /* 0x00008007ff0075a7 */ /* 0x000ea80008001105 */
[----:B------:R-:W-:Y:S01]  /*2950*/  PRMT R13, R10, 0x654, R13 ;  /* 0x000006540a0d7816 */ /* 0x000fe2000000000d */
[----:B-12---:R-:W-:Y:S06]  /*2960*/  @!P0 BRA `(.L_x_49) ;  /* 0x0000005000f08947 */ /* 0x006fec0003800000 */
.L_x_135:
[----:B------:R-:W-:Y:S01]  /*2970*/  ULEA UR4, UR6, UR37, 0x4 ;  /* 0x0000002506047291 */ /* 0x000fe2000f8e20ff */
[----:B------:R-:W-:Y:S01]  /*2980*/  SEL R2, R13, R2, !P2 ;  /* 0x000000020d027207 */ /* 0x000fe20005000000 */
[----:B------:R-:W-:Y:S01]  /*2990*/  UIADD3 UR5, UPT, UPT, UR5, 0x70, URZ ;  /* 0x0000007005057890 */ /* 0x000fe2000fffe0ff */
[----:B-1----:R-:W-:Y:S01]  /*29a0*/  LEA R0, R11, UR37, 0x3 ;  /* 0x000000250b007c11 */ /* 0x002fe2000f8e18ff */
[----:B------:R-:W-:Y:S01]  /*29b0*/  UIADD3 UR4, UPT, UPT, UR4, 0x100, URZ ;  /* 0x0000010004047890 */ /* 0x000fe2000fffe0ff */
[----:B------:R1:W-:Y:S01]  /*29c0*/  @!P2 SYNCS.ARRIVE.TRANS64.RED RZ, [R2+URZ], R5 ;  /* 0x0000000502ffa9a7 */ /* 0x0003e200080004ff */
[----:B------:R-:W-:Y:S01]  /*29d0*/  UIADD3 UR6, UPT, UPT, UR6, 0x1, URZ ;  /* 0x0000000106067890 */ /* 0x000fe2000fffe0ff */
[----:B------:R-:W-:-:S03]  /*29e0*/  VIADD R3, R3, 0x1 ;  /* 0x0000000103037836 */ /* 0x000fc60000000000 */
[----:B------:R-:W-:Y:S02]  /*29f0*/  UISETP.NE.AND UP0, UPT, UR6, 0x2, UPT ;  /* 0x000000020600788c */ /* 0x000fe4000bf05270 */
[----:B------:R-:W-:Y:S01]  /*2a00*/  ISETP.NE.AND P0, PT, R3, 0x2, PT ;  /* 0x000000020300780c */ /* 0x000fe20003f05270 */
[----:B------:R-:W-:Y:S06]  /*2a10*/  UGETNEXTWORKID.BROADCAST [UR4], [UR5] ;  /* 0x00000000040073ca */ /* 0x000fec0008000100 */
[----:B------:R-:W-:Y:S02]  /*2a20*/  USEL UR4, URZ, 0x1, UP0 ;  /* 0x00000001ff047887 */ /* 0x000fe40008000000 */
[----:B------:R-:W-:-:S04]  /*2a30*/  USEL UR6, UR6, URZ, UP0 ;  /* 0x000000ff06067287 */ /* 0x000fc80008000000 */
[----:B------:R-:W-:Y:S02]  /*2a40*/  LOP3.LUT R12, R12, UR4, RZ, 0x3c, !PT ;  /* 0x000000040c0c7c12 */ /* 0x000fe4000f8e3cff */
[----:B-1----:R-:W-:-:S04]  /*2a50*/  SHF.L.U32 R5, R9, 0x1f, RZ ;  /* 0x0000001f09057819 */ /* 0x002fc800000006ff */
[----:B------:R-:W1:Y:S02]  /*2a60*/  SYNCS.PHASECHK.TRANS64.TRYWAIT P1, [R0+URZ+0x70], R5 ;  /* 0x00007005000075a7 */ /* 0x000e6400080211ff */
[----:B-1----:R-:W-:Y:S05]  /*2a70*/  @!P1 BRA `(.L_x_50) ;  /* 0x0000005000c49947 */ /* 0x002fea0003800000 */
.L_x_136:
[----:B------:R-:W-:Y:S01]  /*2a80*/  LEA R4, R11, UR37, 0x4 ;  /* 0x000000250b047c11 */ /* 0x000fe2000f8e20ff */
[----:B-1----:R-:W-:Y:S01]  /*2a90*/  VIADD R0, R0, 0x80 ;  /* 0x0000008000007836 */ /* 0x002fe20000000000 */
[----:B------:R-:W-:Y:S01]  /*2aa0*/  SEL R3, R3, RZ, P0 ;  /* 0x000000ff03037207 */ /* 0x000fe20000000000 */
[----:B------:R-:W-:-:S03]  /*2ab0*/  VIADD R11, R11, 0x1 ;  /* 0x000000010b0b7836 */ /* 0x000fc60000000000 */
[----:B------:R-:W1:Y:S01]  /*2ac0*/  LDS.128 R4, [R4+0x100] ;  /* 0x0001000004047984 */ /* 0x000e620000000c00 */
[----:B------:R-:W-:Y:S02]  /*2ad0*/  PRMT R0, RZ, 0x654, R0 ;  /* 0x00000654ff007816 */ /* 0x000fe40000000000 */
[C---:B------:R-:W-:Y:S01]  /*2ae0*/  ISETP.NE.AND P1, PT, R11.reuse, 0x2, PT ;  /* 0x000000020b00780c */ /* 0x040fe20003f25270 */
[----:B------:R-:W-:Y:S01]  /*2af0*/  @!PT LDS RZ, [RZ] ;  /* 0x00000000fffff984 */ /* 0x000fe20000000800 */
[----:B------:R-:W-:Y:S01]  /*2b00*/  @!PT LDS RZ, [RZ] ;  /* 0x00000000fffff984 */ /* 0x000fe20000000800 */
[----:B------:R-:W-:Y:S01]  /*2b10*/  @!PT LDS RZ, [RZ] ;  /* 0x00000000fffff984 */ /* 0x000fe20000000800 */
[----:B------:R-:W-:Y:S01]  /*2b20*/  @!PT LDS RZ, [RZ] ;  /* 0x00000000fffff984 */ /* 0x000fe20000000800 */
[----:B------:R2:W-:Y:S06]  /*2b30*/  MEMBAR.ALL.CTA ;  /* 0x0000000000007992 */ /* 0x0005ec0000008000 */
[----:B--2---:R-:W2:Y:S01]  /*2b40*/  FENCE.VIEW.ASYNC.S ;  /* 0x00000000000073c6 */ /* 0x004ea20000000000 */
[----:B------:R-:W-:Y:S01]  /*2b50*/  SEL R11, R11, RZ, P1 ;  /* 0x000000ff0b0b7207 */ /* 0x000fe20000800000 */
[----:B--2---:R2:W-:Y:S01]  /*2b60*/  SYNCS.ARRIVE.TRANS64.RED.A1T0 RZ, [R0+URZ], RZ ;  /* 0x000000ff00ff79a7 */ /* 0x0045e200081004ff */
[----:B-1----:R-:W-:-:S02]  /*2b70*/  LOP3.LUT P3, RZ, R6, 0x1, RZ, 0xc0, !PT ;  /* 0x0000000106ff7812 */ /* 0x002fc4000786c0ff */
[----:B------:R-:W-:-:S04]  /*2b80*/  SEL R5, RZ, 0x1, P0 ;  /* 0x00000001ff057807 */ /* 0x000fc80000000000 */
[----:B------:R-:W-:Y:S02]  /*2b90*/  LOP3.LUT R8, R8, R5, RZ, 0x3c, !PT ;  /* 0x0000000508087212 */ /* 0x000fe400078e3cff */
[----:B--2---:R-:W-:-:S04]  /*2ba0*/  SEL R0, RZ, 0x1, P1 ;  /* 0x00000001ff007807 */ /* 0x004fc80000800000 */
[----:B------:R-:W-:Y:S01]  /*2bb0*/  LOP3.LUT R9, R9, R0, RZ, 0x3c, !PT ;  /* 0x0000000009097212 */ /* 0x000fe200078e3cff */
[----:B------:R-:W-:Y:S06]  /*2bc0*/  @P3 BRA `(.L_x_51) ;  /* 0xfffffffc002c3947 */ /* 0x000fec000383ffff */
[----:B------:R-:W-:Y:S01]  /*2bd0*/  ULEA UR5, UR6, UR37, 0x3 ;  /* 0x0000002506057291 */ /* 0x000fe2000f8e18ff */
[----:B------:R-:W-:-:S08]  /*2be0*/  SHF.L.U32 R3, R12, 0x1f, RZ ;  /* 0x0000001f0c037819 */ /* 0x000fd000000006ff */
[----:B------:R-:W1:Y:S02]  /*2bf0*/  SYNCS.PHASECHK.TRANS64 P0, [UR5+0x80], R3 ;  /* 0x00008003ff0075a7 */ /* 0x000e640008001005 */
[----:B-1----:R-:W-:Y:S05]  /*2c00*/  @P0 BRA `(.L_x_52) ;  /* 0x0000000000080947 */ /* 0x002fea0003800000 */
[----:B------:R-:W1:Y:S02]  /*2c10*/  SYNCS.PHASECHK.TRANS64.TRYWAIT P0, [UR5+0x80], R3 ;  /* 0x00008003ff0075a7 */ /* 0x000e640008001105 */
[----:B-1----:R-:W-:Y:S05]  /*2c20*/  @!P0 BRA `(.L_x_53) ;  /* 0x00000050006c8947 */ /* 0x002fea0003800000 */
.L_x_52:
[----:B------:R-:W-:-:S04]  /*2c30*/  UIADD3 UR4, UPT, UPT, UR6, 0x1, URZ ;  /* 0x0000000106047890 */ /* 0x000fc8000fffe0ff */
[----:B------:R-:W-:-:S04]  /*2c40*/  UISETP.NE.AND UP0, UPT, UR4, 0x2, UPT ;  /* 0x000000020400788c */ /* 0x000fc8000bf05270 */
[----:B------:R-:W-:Y:S02]  /*2c50*/  USEL UR7, URZ, 0x1, UP0 ;  /* 0x00000001ff077887 */ /* 0x000fe40008000000 */
[----:B------:R-:W-:-:S04]  /*2c60*/  USEL UR4, UR4, URZ, UP0 ;  /* 0x000000ff04047287 */ /* 0x000fc80008000000 */
[----:B------:R-:W-:Y:S01]  /*2c70*/  ULEA UR4, UR4, UR37, 0x3 ;  /* 0x0000002504047291 */ /* 0x000fe2000f8e18ff */
[----:B-1----:R-:W-:-:S04]  /*2c80*/  LOP3.LUT R3, R12, UR7, RZ, 0x3c, !PT ;  /* 0x000000070c037c12 */ /* 0x002fc8000f8e3cff */
[----:B------:R-:W-:-:S04]  /*2c90*/  SHF.L.U32 R0, R3, 0x1f, RZ ;  /* 0x0000001f03007819 */ /* 0x000fc800000006ff */
[----:B------:R-:W1:Y:S02]  /*2ca0*/  SYNCS.PHASECHK.TRANS64 P0, [UR4+0x80], R0 ;  /* 0x00008000ff0075a7 */ /* 0x000e640008001004 */
[----:B-1----:R-:W-:Y:S05]  /*2cb0*/  @P0 EXIT ;  /* 0x000000000000094d */ /* 0x002fea0003800000 */
[----:B------:R-:W-:Y:S02]  /*2cc0*/  SHF.L.U32 R3, R3, 0x1f, RZ ;  /* 0x0000001f03037819 */ /* 0x000fe400000006ff */
[----:B------:R-:W-:-:S07]  /*2cd0*/  MOV R0, UR4 ;  /* 0x0000000400007c02 */ /* 0x000fce0008000f00 */
.L_x_54:
[----:B-1----:R1:W2:Y:S02]  /*2ce0*/  SYNCS.PHASECHK.TRANS64.TRYWAIT P0, [R0+URZ+0x80], R3 ;  /* 0x00008003000075a7 */ /* 0x0022a400080011ff */
[----:B--2---:R-:W-:Y:S05]  /*2cf0*/  @!P0 NANOSLEEP.SYNCS 0x989680 ;  /* 0x009896800000895d */ /* 0x004fea0003900000 */
[----:B------:R-:W2:Y:S02]  /*2d00*/  @!P0 SYNCS.PHASECHK.TRANS64 P0, [R0+URZ+0x80], R3 ;  /* 0x00008003000085a7 */ /* 0x000ea400080010ff */
[----:B--2---:R-:W-:Y:S05]  /*2d10*/  @P0 EXIT ;  /* 0x000000000000094d */ /* 0x004fea0003800000 */
[----:B------:R-:W-:Y:S05]  /*2d20*/  BRA `(.L_x_54) ;  /* 0xfffffffc00ec7947 */ /* 0x000fea000383ffff */
.L_x_47:
[----:B------:R-:W-:Y:S05]  /*2d30*/  BRA.U UP4, `(.L_x_55) ;  /* 0x0000001104d87547 */ /* 0x000fea000b800000 */
[----:B------:R-:W-:Y:S01]  /*2d40*/  UMOV UR6, 0x40 ;  /* 0x0000004000067882 */ /* 0x000fe20000000000 */
[----:B------:R-:W-:Y:S01]  /*2d50*/  NOP ;  /* 0x0000000000007918 */ /* 0x000fe20000000000 */
[----:B------:R-:W-:Y:S01]  /*2d60*/  ULEA UR6, UR37, UR6, 0x18 ;  /* 0x0000000625067291 */ /* 0x000fe2000f8ec0ff */
[----:B------:R-:W-:Y:S02]  /*2d70*/  UMOV UR7, 0x400 ;  /* 0x0000040000077882 */ /* 0x000fe40000000000 */
[----:B------:R-:W-:-:S06]  /*2d80*/  ULEA UR37, UR37, UR7, 0x18 ;  /* 0x0000000725257291 */ /* 0x000fcc000f8ec0ff */
[----:B------:R-:W1:Y:S02]  /*2d90*/  LDS.U8 R2, [UR6+0x1c] ;  /* 0x00001c06ff027984 */ /* 0x000e640008000000 */
[----:B-1----:R-:W-:-:S13]  /*2da0*/  ISETP.NE.AND P0, PT, R2, RZ, PT ;  /* 0x000000ff0200720c */ /* 0x002fda0003f05270 */
[----:B------:R-:W-:Y:S05]  /*2db0*/  @P0 BRA `(.L_x_56) ;  /* 0x0000000400080947 */ /* 0x000fea0003800000 */
[----:B------:R-:W-:Y:S02]  /*2dc0*/  UISETP.NE.U32.AND UP0, UPT, UR5, 0x1, UPT ;  /* 0x000000010500788c */ /* 0x000fe4000bf05070 */
[----:B------:R-:W-:-:S07]  /*2dd0*/  UIADD3 UR8, UPT, UPT, UR6, 0x8, URZ ;  /* 0x0000000806087890 */ /* 0x000fce000fffe0ff */
[----:B------:R-:W-:Y:S05]  /*2de0*/  BRA.U !UP0, `(.L_x_57) ;  /* 0x00000001089c7547 */ /* 0x000fea000b800000 */
[----:B------:R-:W-:Y:S01]  /*2df0*/  ELECT P0, URZ, PT ;  /* 0x0000000000ff782f */ /* 0x000fe20003800000 */
[----:B------:R-:W-:-:S12]  /*2e00*/  BSSY B0, `(.L_x_57) ;  /* 0x0000025000007945 */ /* 0x000fd80003800000 */
[----:B------:R-:W-:Y:S05]  /*2e10*/  @!P0 BRA `(.L_x_58) ;  /* 0x00000000008c8947 */ /* 0x000fea0003800000 */
[----:B------:R-:W-:-:S05]  /*2e20*/  UMOV UR7, 0x10 ;  /* 0x0000001000077882 */ /* 0x000fca0000000000 */
[----:B------:R-:W-:Y:S04]  /*2e30*/  DEPBAR.LE SB1, 0x36 ;  /* 0x00009d800000791a */ /* 0x000fe80000000000 */
[----:B------:R-:W1:Y:S02]  /*2e40*/  UTCATOMSWS.2CTA.FIND_AND_SET.ALIGN UP1, UR7, UR7 ;  /* 0x00000007000775e3 */ /* 0x000e640008220800 */
[----:B-1----:R-:W-:Y:S01]  /*2e50*/  MOV R11, UR7 ;  /* 0x00000007000b7c02 */ /* 0x002fe20008000f00 */
[----:B------:R-:W-:Y:S06]  /*2e60*/  BRA.U UP1, `(.L_x_59) ;  /* 0x0000000101187547 */ /* 0x000fec000b800000 */
.L_x_60:
[----:B------:R-:W-:Y:S05]  /*2e70*/  NANOSLEEP 0x64 ;  /* 0x000000640000795d */ /* 0x000fea0003800000 */
[----:B------:R-:W-:-:S05]  /*2e80*/  UMOV UR7, 0x10 ;  /* 0x0000001000077882 */ /* 0x000fca0000000000 */
[----:B------:R-:W-:Y:S04]  /*2e90*/  DEPBAR.LE SB1, 0x36 ;  /* 0x00009d800000791a */ /* 0x000fe80000000000 */
[----:B------:R-:W1:Y:S02]  /*2ea0*/  UTCATOMSWS.2CTA.FIND_AND_SET.ALIGN UP1, UR7, UR7 ;  /* 0x00000007000775e3 */ /* 0x000e640008220800 */
[----:B-1----:R-:W-:Y:S01]  /*2eb0*/  MOV R11, UR7 ;  /* 0x00000007000b7c02 */ /* 0x002fe20008000f00 */
[----:B------:R-:W-:Y:S05]  /*2ec0*/  BRA.U !UP1, `(.L_x_60) ;  /* 0xfffffffd09e87547 */ /* 0x000fea000b83ffff */
.L_x_59:
[----:B------:R-:W1:Y:S01]  /*2ed0*/  LDS R5, [UR6+0x10] ;  /* 0x00001006ff057984 */ /* 0x000e620008000800 */
[----:B------:R-:W-:Y:S01]  /*2ee0*/  IMAD.U32 R3, RZ, RZ, UR37 ;  /* 0x00000025ff037e24 */ /* 0x000fe2000f8e00ff */
[----:B------:R-:W-:-:S03]  /*2ef0*/  MOV R2, UR4 ;  /* 0x0000000400027c02 */ /* 0x000fc60008000f00 */
[----:B------:R-:W-:Y:S01]  /*2f00*/  VIADD R3, R3, 0x120 ;  /* 0x0000012003037836 */ /* 0x000fe20000000000 */
[----:B-1----:R-:W-:-:S04]  /*2f10*/  SHF.L.U32 R5, R5, 0x1f, RZ ;  /* 0x0000001f05057819 */ /* 0x002fc800000006ff */
[----:B------:R-:W1:Y:S02]  /*2f20*/  SYNCS.PHASECHK.TRANS64.TRYWAIT P0, [UR6+0x8], R5 ;  /* 0x00000805ff0075a7 */ /* 0x000e640008001106 */
[----:B-1----:R-:W-:Y:S05]  /*2f30*/  @P0 BRA `(.L_x_61) ;  /* 0x0000000000080947 */ /* 0x002fea0003800000 */
[----:B------:R-:W1:Y:S02]  /*2f40*/  SYNCS.PHASECHK.TRANS64.TRYWAIT P0, [UR6+0x8], R5 ;  /* 0x00000805ff0075a7 */ /* 0x000e640008001106 */
[----:B-1----:R-:W-:Y:S05]  /*2f50*/  @!P0 BRA `(.L_x_62) ;  /* 0x0000004c00b88947 */ /* 0x002fea0003800000 */
.L_x_61:
[----:B-1----:R-:W-:Y:S01]  /*2f60*/  HFMA2 R4, -RZ, RZ, 0, 5.9604644775390625e-08 ;  /* 0x00000001ff047431 */ /* 0x002fe200000001ff */
[----:B------:R-:W-:Y:S01]  /*2f70*/  UPRMT UR7, UR4, 0x654, UR8 ;  /* 0x0000065404077896 */ /* 0x000fe20008000008 */
[----:B------:R-:W-:Y:S01]  /*2f80*/  IMAD.MOV.U32 R6, RZ, RZ, 0xffff ;  /* 0x0000ffffff067424 */ /* 0x000fe200078e00ff */
[----:B------:R-:W-:Y:S01]  /*2f90*/  PRMT R2, R2, 0x654, R3 ;  /* 0x0000065402027816 */ /* 0x000fe20000000003 */
[----:B------:R-:W-:Y:S02]  /*2fa0*/  IMAD.MOV.U32 R5, RZ, RZ, 0x4 ;  /* 0x00000004ff057424 */ /* 0x000fe400078e00ff */
[----:B------:R-:W-:Y:S01]  /*2fb0*/  IMAD.SHL.U32 R9, R11, 0x20, RZ ;  /* 0x000000200b097824 */ /* 0x000fe200078e00ff */
[----:B------:R-:W-:Y:S02]  /*2fc0*/  MOV R3, UR7 ;  /* 0x0000000700037c02 */ /* 0x000fe40008000f00 */
[-C--:B------:R-:W-:Y:S01]  /*2fd0*/  SHF.L.U32 R7, R6, R11.reuse, RZ ;  /* 0x0000000b06077219 */ /* 0x080fe200000006ff */
[----:B------:R1:W-:Y:S01]  /*2fe0*/  SYNCS.ARRIVE.TRANS64.RED RZ, [UR7], R5 ;  /* 0x00000005ffff79a7 */ /* 0x0003e20008000407 */
[----:B------:R-:W-:Y:S01]  /*2ff0*/  SHF.L.U32 R6, R4, R11, RZ ;  /* 0x0000000b04067219 */ /* 0x000fe200000006ff */
[----:B------:R1:W-:Y:S04]  /*3000*/  STS [UR37+0x120], R9 ;  /* 0x00012009ff007988 */ /* 0x0003e80008000825 */
[----:B------:R1:W-:Y:S04]  /*3010*/  STAS [R2.64], R11 ;  /* 0x0000000b02007dbd */ /* 0x0003e8000c0008ff */
[----:B------:R1:W-:Y:S04]  /*3020*/  ATOMS.OR RZ, [UR6+0x14], R7 ;  /* 0x00001407ffff798c */ /* 0x0003e8000b000006 */
[----:B------:R1:W-:Y:S04]  /*3030*/  ATOMS.OR RZ, [UR6+0x18], R6 ;  /* 0x00001806ffff798c */ /* 0x0003e8000b000006 */
[----:B------:R1:W-:Y:S02]  /*3040*/  ATOMS.XOR RZ, [UR6+0x10], R4 ;  /* 0x00001004ffff798c */ /* 0x0003e4000b800006 */
.L_x_58:
[----:B------:R-:W-:Y:S05]  /*3050*/  BSYNC B0 ;  /* 0x0000000000007941 */ /* 0x000fea0003800000 */
.L_x_57:
[----:B------:R-:W-:Y:S05]  /*3060*/  BRA.U UP0, `(.L_x_63) ;  /* 0x00000001006c7547 */ /* 0x000fea000b800000 */
[----:B------:R-:W-:-:S03]  /*3070*/  UMOV UR7, 0xffffffff ;  /* 0xffffffff00077882 */ /* 0x000fc60000000000 */
[----:B------:R-:W-:Y:S05]  /*3080*/  BRA.DIV UR7, `(.L_x_64) ;  /* 0x0000004e07847947 */ /* 0x000fea000b800000 */
[----:B------:R-:W-:-:S13]  /*3090*/  ELECT P6, URZ, PT ;  /* 0x0000000000ff782f */ /* 0x000fda00038c0000 */
.L_x_140:
[----:B------:R-:W-:Y:S05]  /*30a0*/  @!P6 BRA `(.L_x_63) ;  /* 0x00000000005ce947 */ /* 0x000fea0003800000 */
[----:B-1----:R-:W1:Y:S02]  /*30b0*/  LDS R3, [UR6+0x10] ;  /* 0x00001006ff037984 */ /* 0x002e640008000800 */
[----:B-1----:R-:W-:-:S04]  /*30c0*/  SHF.L.U32 R3, R3, 0x1f, RZ ;  /* 0x0000001f03037819 */ /* 0x002fc800000006ff */
[----:B------:R-:W1:Y:S02]  /*30d0*/  SYNCS.PHASECHK.TRANS64.TRYWAIT P0, [UR6+0x8], R3 ;  /* 0x00000803ff0075a7 */ /* 0x000e640008001106 */
[----:B-1----:R-:W-:Y:S05]  /*30e0*/  @P0 BRA `(.L_x_65) ;  /* 0x0000000000080947 */ /* 0x002fea0003800000 */
[----:B------:R-:W1:Y:S02]  /*30f0*/  SYNCS.PHASECHK.TRANS64.TRYWAIT P0, [UR6+0x8], R3 ;  /* 0x00000803ff0075a7 */ /* 0x000e640008001106 */
[----:B-1----:R-:W-:Y:S05]  /*3100*/  @!P0 BRA `(.L_x_66) ;  /* 0x0000004c00848947 */ /* 0x002fea0003800000 */
.L_x_65:
[----:B------:R-:W2:Y:S01]  /*3110*/  LDS R5, [UR37+0x120] ;  /* 0x00012025ff057984 */ /* 0x000ea20008000800 */
[----:B-1----:R-:W-:Y:S02]  /*3120*/  HFMA2 R2, -RZ, RZ, 0, 5.9604644775390625e-08 ;  /* 0x00000001ff027431 */ /* 0x002fe400000001ff */
[----:B------:R-:W-:Y:S01]  /*3130*/  IMAD.MOV.U32 R3, RZ, RZ, 0xffff ;  /* 0x0000ffffff037424 */ /* 0x000fe200078e00ff */
[----:B------:R-:W-:Y:S01]  /*3140*/  UPRMT UR7, UR4, 0x654, UR8 ;  /* 0x0000065404077896 */ /* 0x000fe20008000008 */
[----:B--2---:R-:W-:-:S03]  /*3150*/  IMAD.SHL.U32 R4, R5, 0x20, RZ ;  /* 0x0000002005047824 */ /* 0x004fc600078e00ff */
[-C--:B------:R-:W-:Y:S02]  /*3160*/  SHF.L.U32 R3, R3, R5.reuse, RZ ;  /* 0x0000000503037219 */ /* 0x080fe400000006ff */
[----:B------:R-:W-:Y:S01]  /*3170*/  SHF.L.U32 R5, R2, R5, RZ ;  /* 0x0000000502057219 */ /* 0x000fe200000006ff */
[----:B------:R2:W-:Y:S04]  /*3180*/  STS [UR37+0x120], R4 ;  /* 0x00012004ff007988 */ /* 0x0005e80008000825 */
[----:B------:R2:W-:Y:S04]  /*3190*/  ATOMS.OR RZ, [UR6+0x14], R3 ;  /* 0x00001403ffff798c */ /* 0x0005e8000b000006 */
[----:B------:R2:W-:Y:S01]  /*31a0*/  ATOMS.OR RZ, [UR6+0x18], R5 ;  /* 0x00001805ffff798c */ /* 0x0005e2000b000006 */
[----:B------:R-:W-:Y:S03]  /*31b0*/  SYNCS.ARRIVE.TRANS64.RED.A1T0 RZ, [UR7], RZ ;  /* 0x000000ffffff79a7 */ /* 0x000fe60008100407 */
[----:B------:R2:W-:Y:S01]  /*31c0*/  ATOMS.XOR RZ, [UR6+0x10], R2 ;  /* 0x00001002ffff798c */ /* 0x0005e2000b800006 */
[----:B------:R-:W-:Y:S05]  /*31d0*/  BRA `(.L_x_63) ;  /* 0x0000000000107947 */ /* 0x000fea0003800000 */
.L_x_56:
[----:B------:R-:W-:-:S05]  /*31e0*/  MOV R2, 0xffffffff ;  /* 0xffffffff00027802 */ /* 0x000fca0000000f00 */
[----:B------:R1:W-:Y:S02]  /*31f0*/  STS [UR37+0x120], R2 ;  /* 0x00012002ff007988 */ /* 0x0003e40008000825 */
[----:B-1----:R-:W-:Y:S02]  /*3200*/  MOV R2, 0x3220 ;  /* 0x0000322000027802 */ /* 0x002fe40000000f00 */
[----:B-----5:R-:W-:Y:S05]  /*3210*/  CALL.REL.NOINC `($__internal_1_$__cuda_sm10x_tcgen05_guardrail_trap_phase_invalid_during_alloc) ;  /* 0x0000005000cc7944 */ /* 0x020fea0003c00000 */
.L_x_63:
[----:B------:R-:W-:Y:S05]  /*3220*/  WARPSYNC.ALL ;  /* 0x0000000000007948 */ /* 0x000fea0003800000 */
[----:B------:R-:W3:Y:S01]  /*3230*/  S2UR UR7, SR_CgaCtaId ;  /* 0x00000000000779c3 */ /* 0x000ee20000008800 */
[----:B------:R-:W-:Y:S01]  /*3240*/  UMOV UR6, 0x400 ;  /* 0x0000040000067882 */ /* 0x000fe20000000000 */
[----:B------:R-:W-:-:S06]  /*3250*/  NOP ;  /* 0x0000000000007918 */ /* 0x000fcc0000000000 */
[----:B------:R-:W-:Y:S06]  /*3260*/  BAR.ARV 0x6, 0xa0 ;  /* 0x0182800000007b1d */ /* 0x000fec0000002000 */
[----:B------:R-:W4:Y:S01]  /*3270*/  LDCU UR8, c[0x0][0x38c] ;  /* 0x00007180ff0877ac */ /* 0x000f220008000800 */
[----:B------:R-:W-:Y:S01]  /*3280*/  LOP3.LUT R0, R0, 0xffff, RZ, 0xc0, !PT ;  /* 0x0000ffff00007812 */ /* 0x000fe200078ec0ff */
[----:B-1----:R-:W-:Y:S01]  /*3290*/  IMAD.MOV.U32 R9, RZ, RZ, 0x1 ;  /* 0x00000001ff097424 */ /* 0x002fe200078e00ff */
[----:B------:R-:W-:Y:S01]  /*32a0*/  LOP3.LUT R8, R8, 0xffff, RZ, 0xc0, !PT ;  /* 0x0000ffff08087812 */ /* 0x000fe200078ec0ff */
[----:B------:R-:W-:Y:S01]  /*32b0*/  UMOV UR19, URZ ;  /* 0x000000ff00137c82 */ /* 0x000fe20008000000 */
[----:B------:R-:W-:Y:S01]  /*32c0*/  R2UR UR11, R0 ;  /* 0x00000000000b72ca */ /* 0x000fe200000e0000 */
[----:B------:R-:W-:Y:S01]  /*32d0*/  UMOV UR18, URZ ;  /* 0x000000ff00127c82 */ /* 0x000fe20008000000 */
[----:B------:R-:W-:Y:S01]  /*32e0*/  R2UR UR12, R8 ;  /* 0x00000000080c72ca */ /* 0x000fe200000e0000 */
[----:B------:R-:W-:Y:S01]  /*32f0*/  IMAD.MOV.U32 R8, RZ, RZ, RZ ;  /* 0x000000ffff087224 */ /* 0x000fe200078e00ff */
[----:B------:R-:W-:Y:S01]  /*3300*/  UMOV UR17, URZ ;  /* 0x000000ff00117c82 */ /* 0x000fe20008000000 */
[----:B---3--:R-:W-:-:S02]  /*3310*/  ULEA UR7, UR7, UR6, 0x18 ;  /* 0x0000000607077291 */ /* 0x008fc4000f8ec0ff */
[----:B------:R-:W-:Y:S02]  /*3320*/  UISETP.NE.AND UP2, UPT, UR5, URZ, UPT ;  /* 0x000000ff0500728c */ /* 0x000fe4000bf45270 */
[----:B------:R-:W-:Y:S02]  /*3330*/  UIADD3 UR13, UPT, UPT, UR7, 0x4300, URZ ;  /* 0x00004300070d7890 */ /* 0x000fe4000fffe0ff */
[----:B------:R-:W-:Y:S02]  /*3340*/  UIADD3 UR14, UPT, UPT, UR7, 0xc300, URZ ;  /* 0x0000c300070e7890 */ /* 0x000fe4000fffe0ff */
[----:B----4-:R-:W-:Y:S01]  /*3350*/  UIADD3 UR8, UPT, UPT, UR8, 0x7f, URZ ;  /* 0x0000007f08087890 */ /* 0x010fe2000fffe0ff */
[----:B--2---:R-:W1:Y:S01]  /*3360*/  LDS R2, [UR7+0x120] ;  /* 0x00012007ff027984 */ /* 0x004e620008000800 */
[----:B------:R-:W-:Y:S02]  /*3370*/  USHF.R.U32.HI UR13, URZ, 0x4, UR13 ;  /* 0x00000004ff0d7899 */ /* 0x000fe4000801160d */
[----:B------:R-:W-:-:S02]  /*3380*/  USHF.R.S32.HI UR6, URZ, 0x1f, UR8 ;  /* 0x0000001fff067899 */ /* 0x000fc40008011408 */
[----:B------:R-:W-:Y:S02]  /*3390*/  USHF.R.U32.HI UR14, URZ, 0x4, UR14 ;  /* 0x00000004ff0e7899 */ /* 0x000fe4000801160e */
[----:B------:R-:W-:Y:S02]  /*33a0*/  ULEA.HI UR6, UR6, UR8, URZ, 0x7 ;  /* 0x0000000806067291 */ /* 0x000fe4000f8f38ff */
[----:B------:R-:W-:Y:S02]  /*33b0*/  ULOP3.LUT UR13, UR13, 0x3fff, URZ, 0xc0, !UPT ;  /* 0x00003fff0d0d7892 */ /* 0x000fe4000f8ec0ff */
[----:B------:R-:W-:Y:S02]  /*33c0*/  USHF.R.S32.HI UR6, URZ, 0x7, UR6 ;  /* 0x00000007ff067899 */ /* 0x000fe40008011406 */
[----:B------:R-:W-:Y:S02]  /*33d0*/  ULOP3.LUT UR14, UR14, 0x3fff, URZ, 0xc0, !UPT ;  /* 0x00003fff0e0e7892 */ /* 0x000fe4000f8ec0ff */
[----:B------:R-:W-:Y:S01]  /*33e0*/  UISETP.LT.AND UP0, UPT, UR6, 0x1, UPT ;  /* 0x000000010600788c */ /* 0x000fe2000bf01270 */
[----:B------:R-:W-:Y:S01]  /*33f0*/  UMOV UR28, 0x0 ;  /* 0x00000000001c7882 */ /* 0x000fe20000000000 */
[----:B------:R-:W-:Y:S01]  /*3400*/  UMOV UR29, 0x82004a0 ;  /* 0x082004a0001d7882 */ /* 0x000fe20000000000 */
[----:B------:R-:W-:-:S02]  /*3410*/  ULOP3.LUT UR13, UR13, 0x10000, URZ, 0xfc, !UPT ;  /* 0x000100000d0d7892 */ /* 0x000fc4000f8efcff */
[----:B------:R-:W-:Y:S02]  /*3420*/  ULOP3.LUT UR14, UR14, 0x10000, URZ, 0xfc, !UPT ;  /* 0x000100000e0e7892 */ /* 0x000fe4000f8efcff */
[----:B------:R-:W-:Y:S01]  /*3430*/  USEL UR20, UR6, 0x1, !UP0 ;  /* 0x0000000106147887 */ /* 0x000fe2000c000000 */
[----:B------:R-:W-:Y:S01]  /*3440*/  UMOV UR26, 0x0 ;  /* 0x00000000001a7882 */ /* 0x000fe20000000000 */
[----:B------:R-:W-:Y:S01]  /*3450*/  UMOV UR27, 0x82004a0 ;  /* 0x082004a0001b7882 */ /* 0x000fe20000000000 */
[----:B------:R-:W-:Y:S01]  /*3460*/  UMOV UR24, 0x0 ;  /* 0x0000000000187882 */ /* 0x000fe20000000000 */
[----:B------:R-:W-:Y:S01]  /*3470*/  UMOV UR25, 0x82004a0 ;  /* 0x082004a000197882 */ /* 0x000fe20000000000 */
[----:B------:R-:W-:Y:S01]  /*3480*/  UMOV UR22, 0x0 ;  /* 0x0000000000167882 */ /* 0x000fe20000000000 */
[----:B------:R-:W-:Y:S01]  /*3490*/  UMOV UR23, 0x82004a0 ;  /* 0x082004a000177882 */ /* 0x000fe20000000000 */
[----:B-1----:R-:W-:Y:S02]  /*34a0*/  R2UR UR21, R2 ;  /* 0x00000000021572ca */ /* 0x002fe400000e0000 */
[----:B------:R-:W-:-:S13]  /*34b0*/  CS2R R2, SRZ ;  /* 0x0000000000027805 */ /* 0x000fda000001ff00 */
.L_x_74:
[C---:B------:R-:W-:Y:S02]  /*34c0*/  LEA R0, R8.reuse, UR7, 0x3 ;  /* 0x0000000708007c11 */ /* 0x040fe4000f8e18ff */
[----:B------:R-:W-:Y:S02]  /*34d0*/  SHF.L.U32 R5, R3, 0x1f, RZ ;  /* 0x0000001f03057819 */ /* 0x000fe400000006ff */
[----:B------:R-:W-:Y:S02]  /*34e0*/  LEA R4, R8, UR7, 0x4 ;  /* 0x0000000708047c11 */ /* 0x000fe4000f8e20ff */
[----:B------:R-:W1:Y:S02]  /*34f0*/  SYNCS.PHASECHK.TRANS64.TRYWAIT P0, [R0+URZ+0x70], R5 ;  /* 0x00007005000075a7 */ /* 0x000e6400080011ff */
[----:B-1-34-:R-:W-:Y:S05]  /*3500*/  @!P0 BRA `(.L_x_67) ;  /* 0x00000048009c8947 */ /* 0x01afea0003800000 */
.L_x_141:
[----:B-1----:R-:W1:Y:S01]  /*3510*/  LDS.128 R4, [R4+0x100] ;  /* 0x0001000004047984 */ /* 0x002e620000000c00 */
[----:B------:R-:W-:Y:S02]  /*3520*/  VIADD R0, R0, 0x80 ;  /* 0x0000008000007836 */ /* 0x000fe40000000000 */
[----:B------:R-:W-:Y:S01]  /*3530*/  VIADD R8, R8, 0x1 ;  /* 0x0000000108087836 */ /* 0x000fe20000000000 */
[----:B------:R-:W-:Y:S01]  /*3540*/  @!PT LDS RZ, [RZ] ;  /* 0x00000000fffff984 */ /* 0x000fe20000000800 */
[----:B------:R-:W-:Y:S01]  /*3550*/  @!PT LDS RZ, [RZ] ;  /* 0x00000000fffff984 */ /* 0x000fe20000000800 */
[----:B------:R-:W-:Y:S01]  /*3560*/  @!PT LDS RZ, [RZ] ;  /* 0x00000000fffff984 */ /* 0x000fe20000000800 */
[----:B------:R-:W-:Y:S01]  /*3570*/  @!PT LDS RZ, [RZ] ;  /* 0x00000000fffff984 */ /* 0x000fe20000000800 */
[----:B------:R2:W-:Y:S06]  /*3580*/  MEMBAR.ALL.CTA ;  /* 0x0000000000007992 */ /* 0x0005ec0000008000 */
[----:B--2---:R-:W2:Y:S01]  /*3590*/  FENCE.VIEW.ASYNC.S ;  /* 0x00000000000073c6 */ /* 0x004ea20000000000 */
[----:B------:R-:W-:-:S04]  /*35a0*/  PRMT R0, RZ, 0x654, R0 ;  /* 0x00000654ff007816 */ /* 0x000fc80000000000 */
[----:B--2---:R2:W-:Y:S01]  /*35b0*/  SYNCS.ARRIVE.TRANS64.RED.A1T0 RZ, [R0+URZ], RZ ;  /* 0x000000ff00ff79a7 */ /* 0x0045e200081004ff */
[----:B-1----:R-:W-:Y:S01]  /*35c0*/  LOP3.LUT P1, RZ, R6, 0x1, RZ, 0xc0, !PT ;  /* 0x0000000106ff7812 */ /* 0x002fe2000782c0ff */
[----:B--2---:R-:W-:-:S12]  /*35d0*/  BRA.U UP2, `(.L_x_68) ;  /* 0x0000000502087547 */ /* 0x004fd8000b800000 */
[----:B------:R-:W1:Y:S01]  /*35e0*/  LDCU UR8, c[0x0][0x38c] ;  /* 0x00007180ff0877ac */ /* 0x000e620008000800 */
[----:B------:R-:W-:Y:S02]  /*35f0*/  PLOP3.LUT P2, PT, PT, PT, PT, 0x80, 0x8 ;  /* 0x000000000008781c */ /* 0x000fe40003f4f070 */
[----:B------:R-:W-:Y:S01]  /*3600*/  SHF.L.U32 R5, R9, 0x1f, RZ ;  /* 0x0000001f09057819 */ /* 0x000fe200000006ff */
[----:B------:R-:W-:Y:S02]  /*3610*/  ULEA UR9, UR19, UR7, 0x3 ;  /* 0x0000000713097291 */ /* 0x000fe4000f8e18ff */
[----:B------:R-:W-:Y:S02]  /*3620*/  ULEA UR10, UR19, UR21, 0x6 ;  /* 0x00000015130a7291 */ /* 0x000fe4000f8e30ff */
[----:B-1----:R-:W-:-:S06]  /*3630*/  UISETP.GE.AND UP0, UPT, UR8, 0x1, UPT ;  /* 0x000000010800788c */ /* 0x002fcc000bf06270 */
[----:B------:R-:W-:-:S05]  /*3640*/  PLOP3.LUT P0, PT, PT, PT, UP0, 0x80, 0x8 ;  /* 0x000000000008781c */ /* 0x000fca0003f0f008 */
[----:B------:R-:W-:-:S08]  /*3650*/  @UP0 ULEA UR8, UR18, UR7, 0x3 ;  /* 0x0000000712080291 */ /* 0x000fd0000f8e18ff */
[----:B------:R-:W-:-:S04]  /*3660*/  @P0 SHF.L.U32 R0, R2, 0x1f, RZ ;  /* 0x0000001f02000819 */ /* 0x000fc800000006ff */
[----:B------:R1:W2:Y:S01]  /*3670*/  @P0 SYNCS.PHASECHK.TRANS64.TRYWAIT P2, [UR8], R0 ;  /* 0x00000000ff0005a7 */ /* 0x0002a20008041108 */
[----:B------:R-:W3:Y:S02]  /*3680*/  SYNCS.PHASECHK.TRANS64.TRYWAIT P0, [UR9+0xb0], R5 ;  /* 0x0000b005ff0075a7 */ /* 0x000ee40008001109 */
[----:B-123--:R-:W-:Y:S05]  /*3690*/  @!P0 BRA `(.L_x_69) ;  /* 0x00000048004c8947 */ /* 0x00efea0003800000 */
.L_x_143:
[----:B------:R-:W-:Y:S01]  /*36a0*/  UMOV UR16, UR17 ;  /* 0x0000001100107c82 */ /* 0x000fe20008000000 */
[----:B------:R-:W-:Y:S05]  /*36b0*/  BRA.U !UP0, `(.L_x_70) ;  /* 0x0000000108c07547 */ /* 0x000fea000b800000 */
[----:B------:R-:W-:Y:S02]  /*36c0*/  UIADD3 UR16, UPT, UPT, UR20, UR17, URZ ;  /* 0x0000001114107290 */ /* 0x000fe4000fffe0ff */
[----:B------:R-:W-:Y:S01]  /*36d0*/  UPLOP3.LUT UP3, UPT, UPT, UPT, UPT, 0x40, 0x4 ;  /* 0x000000000004789c */ /* 0x000fe20003f6e870 */
[----:B------:R-:W-:Y:S01]  /*36e0*/  UMOV UR15, UR6 ;  /* 0x00000006000f7c82 */ /* 0x000fe20008000000 */
[----:B------:R-:W-:-:S09]  /*36f0*/  UMOV UR46, UR18 ;  /* 0x00000012002e7c82 */ /* 0x000fd20008000000 */
.L_x_73:
[----:B--2---:R-:W-:Y:S01]  /*3700*/  ULEA UR8, UR46, UR7, 0x3 ;  /* 0x000000072e087291 */ /* 0x004fe2000f8e18ff */
[----:B---3--:R-:W-:Y:S11]  /*3710*/  @P2 BRA `(.L_x_71) ;  /* 0x00000000000c2947 */ /* 0x008ff60003800000 */
[----:B-1----:R-:W-:Y:S04]  /*3720*/  SHF.L.U32 R5, R2, 0x1f, RZ ;  /* 0x0000001f02057819 */ /* 0x002fe800000006ff */
[----:B------:R-:W1:Y:S02]  /*3730*/  SYNCS.PHASECHK.TRANS64.TRYWAIT P0, [UR8], R5 ;  /* 0x00000005ff0075a7 */ /* 0x000e640008001108 */
[----:B-1----:R-:W-:Y:S05]  /*3740*/  @!P0 BRA `(.L_x_72) ;  /* 0x0000004800388947 */ /* 0x002fea0003800000 */
.L_x_71:
[----:B------:R-:W-:Y:S01]  /*3750*/  UISETP.NE.AND UP0, UPT, UR15, 0x1, UPT ;  /* 0x000000010f00788c */ /* 0x000fe2000bf05270 */
[----:B------:R-:W-:Y:S01]  /*3760*/  PLOP3.LUT P2, PT, PT, PT, PT, 0x80, 0x8 ;  /* 0x000000000008781c */ /* 0x000fe20003f4f070 */
[----:B------:R-:W-:Y:S02]  /*3770*/  UIADD3 UR18, UPT, UPT, UR46, 0x1, URZ ;  /* 0x000000012e127890 */ /* 0x000fe4000fffe0ff */
[----:B------:R-:W-:Y:S02]  /*3780*/  ULEA UR32, UR46, UR14, 0x9 ;  /* 0x0000000e2e207291 */ /* 0x000fe4000f8e48ff */
[----:B------:R-:W-:Y:S01]  /*3790*/  UISETP.NE.AND UP1, UPT, UR18, 0x4, UPT ;  /* 0x000000041200788c */ /* 0x000fe2000bf25270 */
[----:B------:R-:W-:Y:S01]  /*37a0*/  PLOP3.LUT P0, PT, PT, PT, UP0, 0x80, 0x8 ;  /* 0x000000000008781c */ /* 0x000fe20003f0f008 */
[----:B------:R-:W-:Y:S02]  /*37b0*/  UIADD3 UR44, UPT, UPT, UR32, 0x2, URZ ;  /* 0x00000002202c7890 */ /* 0x000fe4000fffe0ff */
[----:B------:R-:W-:Y:S02]  /*37c0*/  USEL UR31, URZ, 0x1, UP1 ;  /* 0x00000001ff1f7887 */ /* 0x000fe40008800000 */
[----:B------:R-:W-:Y:S02]  /*37d0*/  USEL UR18, UR18, URZ, UP1 ;  /* 0x000000ff12127287 */ /* 0x000fe40008800000 */
[----:B------:R-:W-:Y:S02]  /*37e0*/  UIADD3 UR40, UPT, UPT, UR32, 0x4, URZ ;  /* 0x0000000420287890 */ /* 0x000fe4000fffe0ff */
[----:B------:R-:W-:Y:S01]  /*37f0*/  @UP0 ULEA UR30, UR18, UR7, 0x3 ;  /* 0x00000007121e0291 */ /* 0x000fe2000f8e18ff */
[----:B------:R-:W-:Y:S01]  /*3800*/  LOP3.LUT R2, R2, UR31, RZ, 0x3c, !PT ;  /* 0x0000001f02027c12 */ /* 0x000fe2000f8e3cff */
[----:B------:R-:W-:Y:S02]  /*3810*/  UIADD3 UR36, UPT, UPT, UR32, 0x6, URZ ;  /* 0x0000000620247890 */ /* 0x000fe4000fffe0ff */
[----:B------:R-:W-:Y:S01]  /*3820*/  UIADD3 UR8, UPT, UPT, UR8, 0x20, URZ ;  /* 0x0000002008087890 */ /* 0x000fe2000fffe0ff */
[----:B-1----:R-:W-:Y:S01]  /*3830*/  @P0 SHF.L.U32 R0, R2, 0x1f, RZ ;  /* 0x0000001f02000819 */ /* 0x002fe200000006ff */
[----:B------:R-:W-:Y:S02]  /*3840*/  UIADD3 UR17, UPT, UPT, UR17, 0x1, URZ ;  /* 0x0000000111117890 */ /* 0x000fe4000fffe0ff */
[----:B------:R-:W-:Y:S01]  /*3850*/  UIADD3 UR15, UPT, UPT, UR15, -0x1, URZ ;  /* 0xffffffff0f0f7890 */ /* 0x000fe2000fffe0ff */
[----:B------:R2:W3:Y:S01]  /*3860*/  @P0 SYNCS.PHASECHK.TRANS64.TRYWAIT P2, [UR30], R0 ;  /* 0x00000000ff0005a7 */ /* 0x0004e2000804111e */
[----:B------:R-:W-:Y:S02]  /*3870*/  ULEA UR30, UR46, UR13, 0x9 ;  /* 0x0000000d2e1e7291 */ /* 0x000fe4000f8e48ff */
[----:B------:R-:W-:Y:S02]  /*3880*/  UISETP.NE.AND UP0, UPT, UR17, UR16, UPT ;  /* 0x000000101100728c */ /* 0x000fe4000bf05270 */
[----:B------:R-:W-:Y:S02]  /*3890*/  UIADD3 UR42, UPT, UPT, UR30, 0x2, URZ ;  /* 0x000000021e2a7890 */ /* 0x000fe4000fffe0ff */
[----:B------:R-:W-:Y:S02]  /*38a0*/  UIADD3 UR38, UPT, UPT, UR30, 0x4, URZ ;  /* 0x000000041e267890 */ /* 0x000fe4000fffe0ff */
[----:B------:R-:W-:Y:S01]  /*38b0*/  UIADD3 UR34, UPT, UPT, UR30, 0x6, URZ ;  /* 0x000000061e227890 */ /* 0x000fe2000fffe0ff */
[----:B------:R-:W-:Y:S01]  /*38c0*/  UMOV UR33, 0x40004040 ;  /* 0x4000404000217882 */ /* 0x000fe20000000000 */
[----:B------:R-:W-:Y:S01]  /*38d0*/  UMOV UR31, 0x40004040 ;  /* 0x40004040001f7882 */ /* 0x000fe20000000000 */
[----:B------:R-:W-:Y:S01]  /*38e0*/  UMOV UR45, 0x40004040 ;  /* 0x40004040002d7882 */ /* 0x000fe20000000000 */
[----:B------:R2:W-:Y:S01]  /*38f0*/  UTCIMMA.2CTA gdesc[UR30], gdesc[UR32], tmem[UR10], tmem[UR28], idesc[UR29], UP3 ;  /* 0x00ff1c201e0075ea */ /* 0x0005e20009a0010a */
[----:B------:R-:W-:Y:S01]  /*3900*/  UPLOP3.LUT UP3, UPT, UPT, UPT, UPT, 0x80, 0x8 ;  /* 0x000000000008789c */ /* 0x000fe20003f6f070 */
[----:B------:R-:W-:Y:S01]  /*3910*/  UMOV UR43, 0x40004040 ;  /* 0x40004040002b7882 */ /* 0x000fe20000000000 */
[----:B------:R-:W-:Y:S01]  /*3920*/  UMOV UR41, 0x40004040 ;  /* 0x4000404000297882 */ /* 0x000fe20000000000 */
[----:B------:R2:W-:Y:S01]  /*3930*/  UTCIMMA.2CTA gdesc[UR42], gdesc[UR44], tmem[UR10], tmem[UR26], idesc[UR27], UPT ;  /* 0x00ff1a2c2a0075ea */ /* 0x0005e2000ba0010a */
[----:B------:R-:W-:Y:S01]  /*3940*/  UMOV UR39, 0x40004040 ;  /* 0x4000404000277882 */ /* 0x000fe20000000000 */
[----:B------:R-:W-:Y:S01]  /*3950*/  UMOV UR37, 0x40004040 ;  /* 0x4000404000257882 */ /* 0x000fe20000000000 */
[----:B------:R-:W-:Y:S01]  /*3960*/  UMOV UR35, 0x40004040 ;  /* 0x4000404000237882 */ /* 0x000fe20000000000 */
[----:B------:R2:W-:Y:S01]  /*3970*/  UTCIMMA.2CTA gdesc[UR38], gdesc[UR40], tmem[UR10], tmem[UR24], idesc[UR25], UPT ;  /* 0x00ff1828260075ea */ /* 0x0005e2000ba0010a */
[----:B------:R2:W-:Y:S01]  /*3980*/  UTCIMMA.2CTA gdesc[UR34], gdesc[UR36], tmem[UR10], tmem[UR22], idesc[UR23], UPT ;  /* 0x00ff1624220075ea */ /* 0x0005e2000ba0010a */
[----:B------:R2:W-:Y:S01]  /*3990*/  UTCBAR.2CTA.MULTICAST [UR8], URZ, UR12 ;  /* 0x000000ff080073e9 */ /* 0x0005e2000820080c */
[----:B------:R-:W-:Y:S01]  /*39a0*/  UMOV UR46, UR18 ;  /* 0x00000012002e7c82 */ /* 0x000fe20008000000 */
[----:B------:R-:W-:Y:S05]  /*39b0*/  BRA.U UP0, `(.L_x_73) ;  /* 0xfffffffd00507547 */ /* 0x000fea000b83ffff */
.L_x_70:
[----:B------:R-:W-:Y:S01]  /*39c0*/  UIADD3 UR9, UPT, UPT, UR9, 0x90, URZ ;  /* 0x0000009009097890 */ /* 0x000fe2000fffe0ff */
[----:B------:R-:W-:-:S08]  /*39d0*/  UMOV UR17, UR16 ;  /* 0x0000001000117c82 */ /* 0x000fd00008000000 */
[----:B------:R4:W-:Y:S01]  /*39e0*/  UTCBAR.2CTA.MULTICAST [UR9], URZ, UR11 ;  /* 0x000000ff090073e9 */ /* 0x0009e2000820080b */
[----:B------:R-:W-:Y:S02]  /*39f0*/  NOP ;  /* 0x0000000000007918 */ /* 0x000fe40000000000 */
.L_x_68:
[----:B------:R-:W-:Y:S01]  /*3a00*/  UIADD3 UR19, UPT, UPT, UR19, 0x1, URZ ;  /* 0x0000000113137890 */ /* 0x000fe2000fffe0ff */
[----:B------:R-:W-:-:S03]  /*3a10*/  ISETP.NE.AND P0, PT, R8, 0x2, PT ;  /* 0x000000020800780c */ /* 0x000fc60003f05270 */
[----:B------:R-:W-:Y:S01]  /*3a20*/  UISETP.NE.AND UP0, UPT, UR19, 0x4, UPT ;  /* 0x000000041300788c */ /* 0x000fe2000bf05270 */
[----:B-12---:R-:W-:Y:S02]  /*3a30*/  SEL R0, RZ, 0x1, P0 ;  /* 0x00000001ff007807 */ /* 0x006fe40000000000 */
[----:B------:R-:W-:Y:S01]  /*3a40*/  SEL R8, R8, RZ, P0 ;  /* 0x000000ff08087207 */ /* 0x000fe20000000000 */
[----:B------:R-:W-:Y:S01]  /*3a50*/  USEL UR8, URZ, 0x1, UP0 ;  /* 0x00000001ff087887 */ /* 0x000fe20008000000 */
[----:B------:R-:W-:Y:S01]  /*3a60*/  LOP3.LUT R3, R3, R0, RZ, 0x3c, !PT ;  /* 0x0000000003037212 */ /* 0x000fe200078e3cff */
[----:B------:R-:W-:-:S04]  /*3a70*/  USEL UR19, UR19, URZ, UP0 ;  /* 0x000000ff13137287 */ /* 0x000fc80008000000 */
[----:B------:R-:W-:Y:S01]  /*3a80*/  LOP3.LUT R9, R9, UR8, RZ, 0x3c, !PT ;  /* 0x0000000809097c12 */ /* 0x000fe2000f8e3cff */
[----:B------:R-:W-:Y:S07]  /*3a90*/  @P1 BRA `(.L_x_74) ;  /* 0xfffffff800881947 */ /* 0x000fee000383ffff */
[----:B------:R-:W1:Y:S01]  /*3aa0*/  S2UR UR6, SR_CgaCtaId ;  /* 0x00000000000679c3 */ /* 0x000e620000008800 */
[----:B------:R-:W-:Y:S01]  /*3ab0*/  ELECT P0, URZ, PT ;  /* 0x0000000000ff782f */ /* 0x000fe20003800000 */
[----:B------:R-:W-:Y:S01]  /*3ac0*/  HFMA2 R0, -RZ, RZ, 0, 5.9604644775390625e-08 ;  /* 0x00000001ff007431 */ /* 0x000fe200000001ff */
[----:B------:R-:W-:-:S05]  /*3ad0*/  UMOV UR8, 0x40 ;  /* 0x0000004000087882 */ /* 0x000fca0000000000 */
[----:B------:R-:W-:Y:S01]  /*3ae0*/  UVIRTCOUNT.DEALLOC.SMPOOL 0x80 ;  /* 0x000000800000784c */ /* 0x000fe20000000000 */
[----:B------:R-:W-:Y:S02]  /*3af0*/  UISETP.NE.AND UP0, UPT, UR5, URZ, UPT ;  /* 0x000000ff0500728c */ /* 0x000fe4000bf05270 */
[----:B-1----:R-:W-:-:S09]  /*3b00*/  ULEA UR6, UR6, UR8, 0x18 ;  /* 0x0000000806067291 */ /* 0x002fd2000f8ec0ff */
[----:B------:R1:W-:Y:S01]  /*3b10*/  @P0 STS.U8 [UR6+0x1c], R0 ;  /* 0x00001c00ff000988 */ /* 0x0003e20008000006 */
[----:B------:R-:W-:Y:S05]  /*3b20*/  BRA.U UP0, `(.L_x_75) ;  /* 0x0000000100a07547 */ /* 0x000fea000b800000 */
[----:B------:R-:W-:Y:S01]  /*3b30*/  UIADD3 UR5, UPT, UPT, UR7, 0xb0, URZ ;  /* 0x000000b007057890 */ /* 0x000fe2000fffe0ff */
[----:B------:R-:W-:-:S03]  /*3b40*/  SHF.L.U32 R3, R9, 0x1f, RZ ;  /* 0x0000001f09037819 */ /* 0x000fc600000006ff */
[----:B------:R-:W-:-:S09]  /*3b50*/  ULEA UR8, UR19, UR5, 0x3 ;  /* 0x0000000513087291 */ /* 0x000fd2000f8e18ff */
[----:B------:R-:W2:Y:S02]  /*3b60*/  SYNCS.PHASECHK.TRANS64.TRYWAIT P0, [UR8], R3 ;  /* 0x00000003ff0075a7 */ /* 0x000ea40008001108 */
[----:B--2---:R-:W-:Y:S05]  /*3b70*/  @!P0 BRA `(.L_x_76) ;  /* 0x0000004400448947 */ /* 0x004fea0003800000 */
.L_x_146:
[----:B----4-:R-:W-:-:S04]  /*3b80*/  UIADD3 UR9, UPT, UPT, UR19, 0x1, URZ ;  /* 0x0000000113097890 */ /* 0x010fc8000fffe0ff */
        /* <DEDUP_REMOVED lines=8> */
.L_x_148:
        /* <DEDUP_REMOVED lines=9> */
.L_x_150:
[----:B------:R-:W-:-:S04]  /*3ca0*/  UIADD3 UR9, UPT, UPT, UR9, 0x1, URZ ;  /* 0x0000000109097890 */ /* 0x000fc8000fffe0ff */
[----:B------:R-:W-:-:S04]  /*3cb0*/  UISETP.NE.AND UP1, UPT, UR9, 0x4, UPT ;  /* 0x000000040900788c */ /* 0x000fc8000bf25270 */
[----:B------:R-:W-:Y:S02]  /*3cc0*/  USEL UR8, URZ, 0x1, UP1 ;  /* 0x00000001ff087887 */ /* 0x000fe40008800000 */
[----:B------:R-:W-:-:S04]  /*3cd0*/  USEL UR9, UR9, URZ, UP1 ;  /* 0x000000ff09097287 */ /* 0x000fc80008800000 */
[----:B------:R-:W-:Y:S01]  /*3ce0*/  ULEA UR9, UR9, UR5, 0x3 ;  /* 0x0000000509097291 */ /* 0x000fe2000f8e18ff */
[----:B-1----:R-:W-:-:S04]  /*3cf0*/  LOP3.LUT R3, R2, UR8, RZ, 0x3c, !PT ;  /* 0x0000000802037c12 */ /* 0x002fc8000f8e3cff */
[----:B------:R-:W-:Y:S01]  /*3d00*/  SHF.L.U32 R3, R3, 0x1f, RZ ;  /* 0x0000001f03037819 */ /* 0x000fe200000006ff */
[----:B------:R-:W-:-:S04]  /*3d10*/  IMAD.U32 R0, RZ, RZ, UR9 ;  /* 0x00000009ff007e24 */ /* 0x000fc8000f8e00ff */
[----:B------:R1:W2:Y:S03]  /*3d20*/  SYNCS.PHASECHK.TRANS64.TRYWAIT P0, [R0+URZ], R3 ;  /* 0x00000003000075a7 */ /* 0x0002a600080011ff */
[----:B--2---:R-:W-:Y:S05]  /*3d30*/  @!P0 NANOSLEEP.SYNCS 0x989680 ;  /* 0x009896800000895d */ /* 0x004fea0003900000 */
[----:B------:R-:W2:Y:S02]  /*3d40*/  @!P0 SYNCS.PHASECHK.TRANS64 P0, [R0+URZ], R3 ;  /* 0x00000003000085a7 */ /* 0x000ea400080010ff */
[----:B--2---:R-:W-:Y:S05]  /*3d50*/  @P0 BRA `(.L_x_79) ;  /* 0x0000000000200947 */ /* 0x004fea0003800000 */
.L_x_80:
[----:B--2---:R2:W4:Y:S02]  /*3d60*/  SYNCS.PHASECHK.TRANS64.TRYWAIT P0, [R0+URZ], R3 ;  /* 0x00000003000075a7 */ /* 0x00452400080011ff */
[----:B----4-:R-:W-:Y:S05]  /*3d70*/  @!P0 NANOSLEEP.SYNCS 0x989680 ;  /* 0x009896800000895d */ /* 0x010fea0003900000 */
[----:B------:R-:W4:Y:S02]  /*3d80*/  @!P0 SYNCS.PHASECHK.TRANS64 P0, [R0+URZ], R3 ;  /* 0x00000003000085a7 */ /* 0x000f2400080010ff */
[----:B----4-:R-:W-:Y:S05]  /*3d90*/  @!P0 BRA `(.L_x_80) ;  /* 0xfffffffc00f08947 */ /* 0x010fea000383ffff */
[----:B------:R-:W-:Y:S05]  /*3da0*/  BRA `(.L_x_79) ;  /* 0x00000000000c7947 */ /* 0x000fea0003800000 */
.L_x_75:
[----:B------:R-:W-:-:S04]  /*3db0*/  UIADD3 UR5, UPT, UPT, UR7, 0xf0, URZ ;  /* 0x000000f007057890 */ /* 0x000fc8000fffe0ff */
[----:B------:R-:W-:-:S09]  /*3dc0*/  UPRMT UR5, UR4, 0x654, UR5 ;  /* 0x0000065404057896 */ /* 0x000fd20008000005 */
[----:B------:R-:W-:Y:S03]  /*3dd0*/  SYNCS.ARRIVE.TRANS64.RED.A1T0 RZ, [UR5], RZ ;  /* 0x000000ffffff79a7 */ /* 0x000fe60008100405 */
.L_x_79:
[----:B-12---:R-:W-:Y:S01]  /*3de0*/  SHF.L.U32 R3, RZ, 0x1f, RZ ;  /* 0x0000001fff037819 */ /* 0x006fe200000006ff */
[----:B------:R-:W-:Y:S01]  /*3df0*/  UIADD3 UR5, UPT, UPT, UR7, 0xf0, URZ ;  /* 0x000000f007057890 */ /* 0x000fe2000fffe0ff */
[----:B------:R-:W-:Y:S02]  /*3e00*/  PLOP3.LUT P0, PT, PT, PT, UP0, 0x80, 0x8 ;  /* 0x000000000008781c */ /* 0x000fe40003f0f008 */
[----:B------:R-:W1:Y:S02]  /*3e10*/  SYNCS.PHASECHK.TRANS64.TRYWAIT P1, [UR7+0xf0], R3 ;  /* 0x0000f003ff0075a7 */ /* 0x000e640008021107 */
[----:B-1----:R-:W-:Y:S09]  /*3e20*/  @!P1 BRA `(.L_x_81) ;  /* 0x0000004000e09947 */ /* 0x002ff20003800000 */
.L_x_152:
[----:B------:R-:W-:Y:S01]  /*3e30*/  @!UP0 UPRMT UR5, UR4, 0x654, UR5 ;  /* 0x0000065404058896 */ /* 0x000fe20008000005 */
[----:B------:R-:W-:Y:S02]  /*3e40*/  UMOV UR8, 0xffff ;  /* 0x0000ffff00087882 */ /* 0x000fe40000000000 */
[----:B------:R-:W-:-:S06]  /*3e50*/  UMOV UR4, 0x1 ;  /* 0x0000000100047882 */ /* 0x000fcc0000000000 */
[----:B------:R-:W-:Y:S01]  /*3e60*/  @!P0 SYNCS.ARRIVE.TRANS64.RED.A1T0 RZ, [UR5], RZ ;  /* 0x000000ffffff89a7 */ /* 0x000fe20008100405 */
[----:B------:R-:W-:Y:S01]  /*3e70*/  NOP ;  /* 0x0000000000007918 */ /* 0x000fe20000000000 */
[----:B-1----:R-:W1:Y:S01]  /*3e80*/  LDS R0, [UR6+0x14] ;  /* 0x00001406ff007984 */ /* 0x002e620008000800 */
[----:B------:R-:W-:-:S04]  /*3e90*/  ULOP3.LUT UR5, UR21, 0xffff, URZ, 0xc0, !UPT ;  /* 0x0000ffff15057892 */ /* 0x000fc8000f8ec0ff */
[----:B------:R-:W-:-:S04]  /*3ea0*/  USHF.R.U32.HI UR5, URZ, 0x5, UR5 ;  /* 0x00000005ff057899 */ /* 0x000fc80008011605 */
[----:B------:R-:W-:Y:S02]  /*3eb0*/  USHF.L.U32 UR8, UR8, UR5, URZ ;  /* 0x0000000508087299 */ /* 0x000fe400080006ff */
[----:B------:R-:W-:-:S04]  /*3ec0*/  USHF.L.U32 UR4, UR4, UR5, URZ ;  /* 0x0000000504047299 */ /* 0x000fc800080006ff */
[----:B-1----:R-:W-:-:S04]  /*3ed0*/  LOP3.LUT R0, R0, UR8, RZ, 0xc0, !PT ;  /* 0x0000000800007c12 */ /* 0x002fc8000f8ec0ff */
[----:B------:R-:W-:-:S13]  /*3ee0*/  ISETP.NE.AND P0, PT, R0, UR8, PT ;  /* 0x0000000800007c0c */ /* 0x000fda000bf05270 */
[----:B------:R-:W-:Y:S05]  /*3ef0*/  @P0 BRA `(.L_x_82) ;  /* 0x0000000000580947 */ /* 0x000fea0003800000 */
[----:B------:R-:W1:Y:S02]  /*3f00*/  LDS R0, [UR6+0x18] ;  /* 0x00001806ff007984 */ /* 0x000e640008000800 */
[----:B-1----:R-:W-:-:S04]  /*3f10*/  LOP3.LUT R0, R0, UR4, RZ, 0xc0, !PT ;  /* 0x0000000400007c12 */ /* 0x002fc8000f8ec0ff */
[----:B------:R-:W-:-:S13]  /*3f20*/  ISETP.NE.AND P0, PT, R0, UR4, PT ;  /* 0x0000000400007c0c */ /* 0x000fda000bf05270 */
[----:B------:R-:W-:Y:S05]  /*3f30*/  @P0 BRA `(.L_x_83) ;  /* 0x00000000003c0947 */ /* 0x000fea0003800000 */
[----:B------:R-:W1:Y:S01]  /*3f40*/  S2R R2, SR_LANEID ;  /* 0x0000000000027919 */ /* 0x000e620000000000 */
[----:B------:R-:W-:Y:S01]  /*3f50*/  ULOP3.LUT UR8, URZ, UR8, URZ, 0x33, !UPT ;  /* 0x00000008ff087292 */ /* 0x000fe2000f8e33ff */
[----:B------:R-:W-:Y:S01]  /*3f60*/  LOP3.LUT R4, RZ, UR4, RZ, 0x33, !PT ;  /* 0x00000004ff047c12 */ /* 0x000fe2000f8e33ff */
[----:B------:R-:W-:Y:S02]  /*3f70*/  VOTEU.ANY UR7, UPT, PT ;  /* 0x0000000000077886 */ /* 0x000fe400038e0100 */
[----:B------:R-:W-:Y:S01]  /*3f80*/  UFLO.U32 UR7, UR7 ;  /* 0x00000007000772bd */ /* 0x000fe200080e0000 */
[----:B------:R-:W2:Y:S01]  /*3f90*/  REDUX UR4, R4 ;  /* 0x00000000040473c4 */ /* 0x000ea20000000000 */
[----:B------:R-:W-:-:S06]  /*3fa0*/  IMAD.U32 R0, RZ, RZ, UR8 ;  /* 0x00000008ff007e24 */ /* 0x000fcc000f8e00ff */
[----:B------:R1:W-:Y:S01]  /*3fb0*/  UTCATOMSWS.AND URZ, UR8 ;  /* 0x0000000800ff79e3 */ /* 0x0003e20008000000 */
[----:B------:R-:W3:Y:S01]  /*3fc0*/  REDUX UR5, R0 ;  /* 0x00000000000573c4 */ /* 0x000ee20000000000 */
[----:B-1----:R-:W-:Y:S01]  /*3fd0*/  ISETP.EQ.U32.AND P0, PT, R2, UR7, PT ;  /* 0x0000000702007c0c */ /* 0x002fe2000bf02070 */
[----:B--2---:R-:W-:Y:S01]  /*3fe0*/  IMAD.U32 R2, RZ, RZ, UR4 ;  /* 0x00000004ff027e24 */ /* 0x004fe2000f8e00ff */
[----:B---3--:R-:W-:-:S11]  /*3ff0*/  MOV R3, UR5 ;  /* 0x0000000500037c02 */ /* 0x008fd60008000f00 */
[----:B------:R1:W-:Y:S04]  /*4000*/  @P0 ATOMS.AND RZ, [UR6+0x14], R3 ;  /* 0x00001403ffff098c */ /* 0x0003e8000a800006 */
[----:B------:R1:W-:Y:S01]  /*4010*/  @P0 ATOMS.AND RZ, [UR6+0x18], R2 ;  /* 0x00001802ffff098c */ /* 0x0003e2000a800006 */
[----:B------:R-:W-:Y:S05]  /*4020*/  BRA `(.L_x_84) ;  /* 0x0000000000147947 */ /* 0x000fea0003800000 */
.L_x_83:
[----:B------:R-:W-:Y:S02]  /*4030*/  MOV R2, 0x4050 ;  /* 0x0000405000027802 */ /* 0x000fe40000000f00 */
[----:B---345:R-:W-:Y:S05]  /*4040*/  CALL.REL.NOINC `($__internal_0_$__cuda_sm10x_tcgen05_guardrail_trap_col_being_dealloced_not_returned_by_alloc) ;  /* 0x0000004400347944 */ /* 0x038fea0003c00000 */
[----:B------:R-:W-:Y:S05]  /*4050*/  BRA `(.L_x_84) ;  /* 0x0000000000087947 */ /* 0x000fea0003800000 */
.L_x_82:
[----:B------:R-:W-:Y:S02]  /*4060*/  MOV R2, 0x4080 ;  /* 0x0000408000027802 */ /* 0x000fe40000000f00 */
[----:B---345:R-:W-:Y:S05]  /*4070*/  CALL.REL.NOINC `($__internal_2_$__cuda_sm10x_tcgen05_guardrail_trap_unallocated_columns_being_dealloced) ;  /* 0x0000004400407944 */ /* 0x038fea0003c00000 */
.L_x_84:
[----:B------:R-:W-:Y:S01]  /*4080*/  NOP ;  /* 0x0000000000007918 */ /* 0x000fe20000000000 */
[----:B----4-:R-:W-:Y:S05]  /*4090*/  EXIT ;  /* 0x000000000000794d */ /* 0x010fea0003800000 */
.L_x_55:
[----:B------:R-:W-:-:S09]  /*40a0*/  UISETP.NE.OR UP5, UPT, UR10, 0x3, !UP5 ;  /* 0x000000030a00788c */ /* 0x000fd2000efa5670 */
[----:B------:R-:W-:Y:S05]  /*40b0*/  BRA.U UP5, `(.L_x_85) ;  /* 0x0000000d05707547 */ /* 0x000fea000b800000 */
[----:B------:R-:W1:Y:S01]  /*40c0*/  LDC R0, c[0x0][0xb30] ;  /* 0x0002cc00ff007b82 */ /* 0x000e620000000800 */
[----:B------:R-:W2:Y:S01]  /*40d0*/  LDCU.64 UR8, c[0x0][0x888] ;  /* 0x00011100ff0877ac */ /* 0x000ea20008000a00 */
[----:B------:R-:W-:Y:S02]  /*40e0*/  HFMA2 R29, -RZ, RZ, 0, 0 ;  /* 0x00000000ff1d7431 */ /* 0x000fe400000001ff */
[----:B------:R-:W-:Y:S01]  /*40f0*/  IMAD.MOV.U32 R31, RZ, RZ, 0x1 ;  /* 0x00000001ff1f7424 */ /* 0x000fe200078e00ff */
[----:B------:R-:W-:Y:S01]  /*4100*/  MOV R23, 0x1000 ;  /* 0x0000100000177802 */ /* 0x000fe20000000f00 */
[----:B------:R-:W3:Y:S01]  /*4110*/  LDCU.64 UR4, c[0x0][0x890] ;  /* 0x00011200ff0477ac */ /* 0x000ee20008000a00 */
[----:B------:R-:W-:Y:S01]  /*4120*/  IMAD.MOV.U32 R30, RZ, RZ, RZ ;  /* 0x000000ffff1e7224 */ /* 0x000fe200078e00ff */
[----:B------:R-:W4:Y:S01]  /*4130*/  LDC R19, c[0x0][0x370] ;  /* 0x0000dc00ff137b82 */ /* 0x000f220000000800 */
[----:B------:R-:W-:Y:S01]  /*4140*/  UMOV UR7, 0x400 ;  /* 0x0000040000077882 */ /* 0x000fe20000000000 */
[----:B------:R-:W-:-:S02]  /*4150*/  UPLOP3.LUT UP1, UPT, UPT, UPT, UPT, 0x40, 0x4 ;  /* 0x000000000004789c */ /* 0x000fc40003f2e870 */
[----:B------:R-:W-:-:S04]  /*4160*/  ULEA UR7, UR37, UR7, 0x18 ;  /* 0x0000000725077291 */ /* 0x000fc8000f8ec0ff */
[----:B------:R-:W4:Y:S01]  /*4170*/  LDC R2, c[0x0][0xb0c] ;  /* 0x0002c300ff027b82 */ /* 0x000f220000000800 */
[----:B------:R-:W-:Y:S02]  /*4180*/  UIADD3 UR13, UPT, UPT, UR7, 0x48, URZ ;  /* 0x00000048070d7890 */ /* 0x000fe4000fffe0ff */
[----:B--2---:R-:W-:Y:S02]  /*4190*/  UISETP.NE.U32.AND UP3, UPT, UR8, URZ, UPT ;  /* 0x000000ff0800728c */ /* 0x004fe4000bf65070 */
[----:B------:R-:W-:Y:S02]  /*41a0*/  UIADD3 UR25, UPT, UPT, UR7, 0x40, URZ ;  /* 0x0000004007197890 */ /* 0x000fe4000fffe0ff */
[----:B---3--:R-:W-:Y:S01]  /*41b0*/  UISETP.NE.U32.AND UP4, UPT, UR4, URZ, UPT ;  /* 0x000000ff0400728c */ /* 0x008fe2000bf85070 */
[----:B------:R-:W2:Y:S01]  /*41c0*/  LDC R18, c[0x0][0xb20] ;  /* 0x0002c800ff127b82 */ /* 0x000ea20000000800 */
[----:B-1----:R-:W-:Y:S01]  /*41d0*/  ISETP.NE.AND P1, PT, R0, 0x1, PT ;  /* 0x000000010000780c */ /* 0x002fe20003f25270 */
[----:B------:R-:W-:-:S02]  /*41e0*/  UISETP.NE.AND.EX UP3, UPT, UR9, URZ, UPT, UP3 ;  /* 0x000000ff0900728c */ /* 0x000fc4000bf65330 */
[----:B------:R-:W-:Y:S02]  /*41f0*/  UPRMT UR13, UR37, 0x654, UR13 ;  /* 0x00000654250d7896 */ /* 0x000fe4000800000d */
[----:B------:R-:W-:Y:S02]  /*4200*/  UISETP.NE.AND.EX UP4, UPT, UR5, URZ, UPT, UP4 ;  /* 0x000000ff0500728c */ /* 0x000fe4000bf85340 */
[----:B------:R-:W1:Y:S08]  /*4210*/  LDC.64 R32, c[0x0][0x348] ;  /* 0x0000d200ff207b82 */ /* 0x000e700000000a00 */
[----:B------:R-:W3:Y:S08]  /*4220*/  LDC.64 R16, c[0x0][0xb10] ;  /* 0x0002c400ff107b82 */ /* 0x000ef00000000a00 */
[----:B------:R-:W1:Y:S08]  /*4230*/  LDC.64 R6, c[0x0][0xb18] ;  /* 0x0002c600ff067b82 */ /* 0x000e700000000a00 */
[----:B------:R-:W1:Y:S08]  /*4240*/  LDC.64 R4, c[0x0][0xb28] ;  /* 0x0002ca00ff047b82 */ /* 0x000e700000000a00 */
[----:B--2-4-:R-:W1:Y:S02]  /*4250*/  LDC R22, c[0x0][0x374] ;  /* 0x0000dd00ff167b82 */ /* 0x014e640000000800 */
.L_x_94:
[C---:B------:R-:W-:Y:S02]  /*4260*/  LEA R0, R30.reuse, UR7, 0x3 ;  /* 0x000000071e007c11 */ /* 0x040fe4000f8e18ff */
[----:B------:R-:W-:Y:S02]  /*4270*/  SHF.L.U32 R3, R29, 0x1f, RZ ;  /* 0x0000001f1d037819 */ /* 0x000fe400000006ff */
[----:B------:R-:W-:Y:S02]  /*4280*/  LEA R24, R30, UR7, 0x4 ;  /* 0x000000071e187c11 */ /* 0x000fe4000f8e20ff */
[----:B--2---:R-:W2:Y:S02]  /*4290*/  SYNCS.PHASECHK.TRANS64.TRYWAIT P0, [R0+URZ+0x70], R3 ;  /* 0x00007003000075a7 */ /* 0x004ea400080011ff */
[----:B--2---:R-:W-:Y:S05]  /*42a0*/  @!P0 BRA `(.L_x_86) ;  /* 0x0000003c00d88947 */ /* 0x004fea0003800000 */
.L_x_153:
[----:B------:R-:W-:Y:S01]  /*42b0*/  ISETP.GE.AND P0, PT, R40, 0x1, PT ;  /* 0x000000012800780c */ /* 0x000fe20003f06270 */
[----:B------:R-:W4:Y:S01]  /*42c0*/  LDS.128 R24, [R24+0x100] ;  /* 0x0001000018187984 */ /* 0x000f220000000c00 */
[----:B--2---:R-:W-:Y:S01]  /*42d0*/  VIADD R0, R0, 0x80 ;  /* 0x0000008000007836 */ /* 0x004fe20000000000 */
[----:B------:R-:W-:Y:S01]  /*42e0*/  @!PT LDS RZ, [RZ] ;  /* 0x00000000fffff984 */ /* 0x000fe20000000800 */
[----:B------:R-:W-:Y:S01]  /*42f0*/  @!PT LDS RZ, [RZ] ;  /* 0x00000000fffff984 */ /* 0x000fe20000000800 */
[----:B------:R-:W-:Y:S01]  /*4300*/  @!PT LDS RZ, [RZ] ;  /* 0x00000000fffff984 */ /* 0x000fe20000000800 */
[----:B------:R-:W-:Y:S01]  /*4310*/  @!PT LDS RZ, [RZ] ;  /* 0x00000000fffff984 */ /* 0x000fe20000000800 */
[----:B------:R2:W-:Y:S06]  /*4320*/  MEMBAR.ALL.CTA ;  /* 0x0000000000007992 */ /* 0x0005ec0000008000 */
[----:B--2---:R-:W2:Y:S01]  /*4330*/  FENCE.VIEW.ASYNC.S ;  /* 0x00000000000073c6 */ /* 0x004ea20000000000 */
[----:B------:R-:W-:Y:S04]  /*4340*/  PRMT R0, RZ, 0x654, R0 ;  /* 0x00000654ff007816 */ /* 0x000fe80000000000 */
[----:B--2---:R2:W-:Y:S01]  /*4350*/  SYNCS.ARRIVE.TRANS64.RED.A1T0 RZ, [R0+URZ], RZ ;  /* 0x000000ff00ff79a7 */ /* 0x0045e200081004ff */
[----:B----4-:R-:W-:Y:S11]  /*4360*/  LOP3.LUT P3, RZ, R26, 0x1, RZ, 0xc0, !PT ;  /* 0x000000011aff7812 */ /* 0x010ff6000786c0ff */
[----:B------:R-:W-:Y:S02]  /*4370*/  @!UPT UIADD3 URZ, UPT, UPT, URZ, URZ, URZ ;  /* 0x000000fffffff290 */ /* 0x000fe4000fffe0ff */
[----:B------:R-:W-:Y:S02]  /*4380*/  @P3 MOV R13, R24 ;  /* 0x00000018000d3202 */ /* 0x000fe40000000f00 */
[----:B------:R-:W-:Y:S01]  /*4390*/  @P3 LOP3.LUT R8, R25, 0xffff, RZ, 0xc0, !PT ;  /* 0x0000ffff19083812 */ /* 0x000fe200078ec0ff */
[----:B--2---:R-:W-:Y:S06]  /*43a0*/  @!P0 BRA `(.L_x_87) ;  /* 0x0000000000a48947 */ /* 0x004fec0003800000 */
[----:B-1----:R-:W-:Y:S01]  /*43b0*/  IMAD.HI.U32 R35, R22, R7, RZ ;  /* 0x0000000716237227 */ /* 0x002fe200078e00ff */
[----:B------:R-:W-:Y:S02]  /*43c0*/  ISETP.NE.AND P0, PT, R6, 0x1, PT ;  /* 0x000000010600780c */ /* 0x000fe40003f05270 */
[----:B------:R-:W-:Y:S01]  /*43d0*/  ISETP.NE.AND P2, PT, R40, 0x1, PT ;  /* 0x000000012800780c */ /* 0x000fe20003f45270 */
[----:B---3--:R-:W-:Y:S01]  /*43e0*/  IMAD.HI.U32 R34, R19, R16, RZ ;  /* 0x0000001013227227 */ /* 0x008fe200078e00ff */
[----:B------:R-:W-:Y:S02]  /*43f0*/  SHF.R.U32.HI R35, RZ, R18, R35 ;  /* 0x00000012ff237219 */ /* 0x000fe40000011623 */
[----:B------:R-:W-:Y:S01]  /*4400*/  ISETP.NE.AND P4, PT, R2, 0x1, PT ;  /* 0x000000010200780c */ /* 0x000fe20003f85270 */
[----:B------:R-:W-:Y:S01]  /*4410*/  IMAD.HI.U32 R36, R13, R16, RZ ;  /* 0x000000100d247227 */ /* 0x000fe200078e00ff */
[----:B------:R-:W-:Y:S02]  /*4420*/  SHF.R.U32.HI R34, RZ, R17, R34 ;  /* 0x00000011ff227219 */ /* 0x000fe40000011622 */
[----:B------:R-:W-:Y:S01]  /*4430*/  SEL R3, R22, R35, !P0 ;  /* 0x0000002316037207 */ /* 0x000fe20004000000 */
[C---:B------:R-:W-:Y:S01]  /*4440*/  IMAD.HI.U32 R35, R8.reuse, R7, RZ ;  /* 0x0000000708237227 */ /* 0x040fe200078e00ff */
[----:B------:R-:W-:Y:S02]  /*4450*/  SEL R11, R19, R34, !P4 ;  /* 0x00000022130b7207 */ /* 0x000fe40006000000 */
[----:B------:R-:W-:Y:S01]  /*4460*/  SHF.R.U32.HI R36, RZ, R17, R36 ;  /* 0x00000011ff247219 */ /* 0x000fe20000011624 */
[----:B------:R-:W-:Y:S01]  /*4470*/  IMAD.HI.U32 R38, R3, R4, RZ ;  /* 0x0000000403267227 */ /* 0x000fe200078e00ff */
[----:B------:R-:W-:Y:S03]  /*4480*/  SHF.R.U32.HI R35, RZ, R18, R35 ;  /* 0x00000012ff237219 */ /* 0x000fe60000011623 */
[----:B------:R-:W-:Y:S01]  /*4490*/  IMAD.HI.U32 R34, R11, R4, RZ ;  /* 0x000000040b227227 */ /* 0x000fe200078e00ff */
[----:B------:R-:W-:Y:S02]  /*44a0*/  @P2 SHF.R.U32.HI R3, RZ, R5, R38 ;  /* 0x00000005ff032219 */ /* 0x000fe40000011626 */
[----:B------:R-:W-:Y:S02]  /*44b0*/  SEL R9, R8, R35, !P0 ;  /* 0x0000002308097207 */ /* 0x000fe40004000000 */
[----:B------:R-:W-:Y:S01]  /*44c0*/  @P2 SHF.R.U32.HI R11, RZ, R5, R34 ;  /* 0x00000005ff0b2219 */ /* 0x000fe20000011622 */
[C---:B------:R-:W-:Y:S01]  /*44d0*/  IMAD R10, R40.reuse, R3, RZ ;  /* 0x00000003280a7224 */ /* 0x040fe200078e02ff */
[----:B------:R-:W-:Y:S01]  /*44e0*/  SEL R3, R13, R36, !P4 ;  /* 0x000000240d037207 */ /* 0x000fe20006000000 */
[C---:B------:R-:W-:Y:S03]  /*44f0*/  IMAD.HI.U32 R14, R9.reuse, R4, RZ ;  /* 0x00000004090e7227 */ /* 0x040fe600078e00ff */
[----:B------:R-:W-:Y:S01]  /*4500*/  ISETP.GE.AND P0, PT, R9, R10, PT ;  /* 0x0000000a0900720c */ /* 0x000fe20003f06270 */
[C---:B------:R-:W-:Y:S01]  /*4510*/  IMAD R12, R40.reuse, R11, RZ ;  /* 0x0000000b280c7224 */ /* 0x040fe200078e02ff */
[-C--:B------:R-:W-:Y:S04]  /*4520*/  SHF.R.U32.HI R14, RZ, R5.reuse, R14 ;  /* 0x00000005ff0e7219 */ /* 0x080fe8000001160e */
[----:B------:R-:W-:Y:S02]  /*4530*/  ISETP.GE.OR P0, PT, R3, R12, P0 ;  /* 0x0000000c0300720c */ /* 0x000fe40000706670 */
[----:B------:R-:W-:Y:S05]  /*4540*/  SEL R15, R9, R14, !P2 ;  /* 0x0000000e090f7207 */ /* 0x000fea0005000000 */
[----:B------:R-:W-:Y:S04]  /*4550*/  IMAD.MOV R14, RZ, RZ, -R15 ;  /* 0x000000ffff0e7224 */ /* 0x000fe800078e0a0f */
[----:B------:R-:W-:Y:S02]  /*4560*/  IMAD R14, R40, R14, R9 ;  /* 0x0000000e280e7224 */ /* 0x000fe400078e0209 */
[C---:B------:R-:W-:Y:S05]  /*4570*/  @!P0 IMAD.HI.U32 R10, R3.reuse, R4, RZ ;  /* 0x00000004030a8227 */ /* 0x040fea00078e00ff */
[----:B------:R-:W-:Y:S04]  /*4580*/  @!P0 SHF.R.U32.HI R10, RZ, R5, R10 ;  /* 0x00000005ff0a8219 */ /* 0x000fe8000001160a */
[----:B------:R-:W-:Y:S01]  /*4590*/  @!P0 SEL R0, R3, R10, !P2 ;  /* 0x0000000a03008207 */ /* 0x000fe20005000000 */
[----:B------:R-:W-:Y:S03]  /*45a0*/  IMAD.MOV R10, RZ, RZ, -R3 ;  /* 0x000000ffff0a7224 */ /* 0x000fe600078e0a03 */
[----:B------:R-:W-:Y:S01]  /*45b0*/  @!P0 IADD3 R15, PT, PT, R15, -R0, RZ ;  /* 0x800000000f0f8210 */ /* 0x000fe20007ffe0ff */
[----:B------:R-:W-:Y:S01]  /*45c0*/  @!P0 IMAD R0, R11, R14, R0 ;  /* 0x0000000e0b008224 */ /* 0x000fe200078e0200 */
[----:B------:R-:W-:Y:S01]  /*45d0*/  IADD3 R11, PT, PT, -R9, RZ, RZ ;  /* 0x000000ff090b7210 */ /* 0x000fe20007ffe1ff */
[----:B------:R-:W-:Y:S02]  /*45e0*/  IMAD R13, R2, R10, R13 ;  /* 0x0000000a020d7224 */ /* 0x000fe400078e020d */
[----:B------:R-:W-:Y:S02]  /*45f0*/  @!P0 IMAD R9, R15, R40, R3 ;  /* 0x000000280f098224 */ /* 0x000fe400078e0203 */
[----:B------:R-:W-:Y:S02]  /*4600*/  @!P0 IMAD.MOV.U32 R3, RZ, RZ, R0 ;  /* 0x000000ffff038224 */ /* 0x000fe400078e0000 */
[----:B------:R-:W-:Y:S02]  /*4610*/  IMAD R8, R6, R11, R8 ;  /* 0x0000000b06087224 */ /* 0x000fe400078e0208 */
[----:B------:R-:W-:Y:S02]  /*4620*/  IMAD R13, R3, R2, R13 ;  /* 0x00000002030d7224 */ /* 0x000fe400078e020d */
[----:B------:R-:W-:Y:S02]  /*4630*/  IMAD R8, R9, R6, R8 ;  /* 0x0000000609087224 */ /* 0x000fe400078e0208 */
.L_x_87:
[----:B------:R-:W-:Y:S05]  /*4640*/  BRA.U UP1, `(.L_x_88) ;  /* 0x0000000101107547 */ /* 0x000fea000b800000 */
[----:B------:R-:W-:Y:S04]  /*4650*/  MOV R0, UR6 ;  /* 0x0000000600007c02 */ /* 0x000fe80008000f00 */
[----:B------:R-:W-:Y:S04]  /*4660*/  SHF.L.U32 R3, R0, 0x1f, RZ ;  /* 0x0000001f00037819 */ /* 0x000fe800000006ff */
[----:B------:R-:W2:Y:S02]  /*4670*/  SYNCS.PHASECHK.TRANS64.TRYWAIT P0, [UR7+0x68], R3 ;  /* 0x00006803ff0075a7 */ /* 0x000ea40008001107 */
[----:B--2---:R-:W-:Y:S05]  /*4680*/  @!P0 BRA `(.L_x_89) ;  /* 0x0000003800f48947 */ /* 0x004fea0003800000 */
.L_x_88:
[----:B------:R-:W-:Y:S02]  /*4690*/  R2UR UR26, R20 ;  /* 0x00000000141a72ca */ /* 0x000fe400000e0000 */
[----:B------:R-:W-:Y:S02]  /*46a0*/  R2UR UR27, R21 ;  /* 0x00000000151b72ca */ /* 0x000fe400000e0000 */
[----:B------:R-:W-:Y:S02]  /*46b0*/  ISETP.NE.U32.AND P2, PT, RZ, UR4, PT ;  /* 0x00000004ff007c0c */ /* 0x000fe4000bf45070 */
[----:B------:R-:W-:Y:S02]  /*46c0*/  SHF.L.U32 R12, R31, 0x1f, RZ ;  /* 0x0000001f1f0c7819 */ /* 0x000fe400000006ff */
[----:B------:R-:W-:Y:S05]  /*46d0*/  ISETP.NE.AND.EX P2, PT, RZ, UR5, PT, P2 ;  /* 0x00000005ff007c0c */ /* 0x000fea000bf45320 */
[----:B------:R-:W-:Y:S02]  /*46e0*/  USHF.L.U32 UR26, UR26, 0x7, URZ ;  /* 0x000000071a1a7899 */ /* 0x000fe400080006ff */
[----:B------:R-:W-:Y:S01]  /*46f0*/  USHF.L.U32 UR27, UR27, 0x6, URZ ;  /* 0x000000061b1b7899 */ /* 0x000fe200080006ff */
[----:B------:R-:W-:Y:S11]  /*4700*/  BRA.U !UP4, `(.L_x_90) ;  /* 0x000000010c347547 */ /* 0x000ff6000b800000 */
[----:B------:R-:W-:Y:S01]  /*4710*/  UPLOP3.LUT UP0, UPT, UPT, UPT, UP3, 0x80, 0x8 ;  /* 0x000000000008789c */ /* 0x000fe20003f0f030 */
[----:B--2---:R-:W-:Y:S02]  /*4720*/  HFMA2 R0, -RZ, RZ, 0, 5.9604644775390625e-08 ;  /* 0x00000001ff007431 */ /* 0x004fe400000001ff */
[----:B------:R-:W-:Y:S03]  /*4730*/  IMAD.MOV.U32 R91, RZ, RZ, 0x1 ;  /* 0x00000001ff5b7424 */ /* 0x000fe600078e00ff */
[----:B------:R-:W-:Y:S05]  /*4740*/  PLOP3.LUT P0, PT, PT, PT, UP0, 0x80, 0x8 ;  /* 0x000000000008781c */ /* 0x000fea0003f0f008 */
[----:B------:R-:W2:Y:S01]  /*4750*/  @UP0 LDCU.64 UR10, c[0x0][0x888] ;  /* 0x00011100ff0a07ac */ /* 0x000ea20008000a00 */
[----:B------:R-:W-:Y:S07]  /*4760*/  @UP0 UIMAD UR8, UR36, UR4, URZ ;  /* 0x00000004240802a4 */ /* 0x000fee000f8e02ff */
[----:B------:R-:W-:Y:S01]  /*4770*/  @!P0 PRMT R91, R0, 0x7610, R91 ;  /* 0x00007610005b8816 */ /* 0x000fe2000000005b */
[----:B--2---:R-:W-:Y:S03]  /*4780*/  @UP0 UIMAD.WIDE UR10, UR8, 0x4, UR10 ;  /* 0x00000004080a08a5 */ /* 0x004fe6000f8e020a */
[----:B------:R-:W2:Y:S03]  /*4790*/  @!UP0 LDCU UR8, c[0x0][0x880] ;  /* 0x00011000ff0887ac */ /* 0x000ea60008000800 */
[----:B------:R-:W-:Y:S01]  /*47a0*/  IMAD.U32 R10, RZ, RZ, UR10 ;  /* 0x0000000aff0a7e24 */ /* 0x000fe2000f8e00ff */
[----:B------:R-:W-:Y:S05]  /*47b0*/  MOV R11, UR11 ;  /* 0x0000000b000b7c02 */ /* 0x000fea0008000f00 */
[----:B-----5:R4:W5:Y:S02]  /*47c0*/  @P0 LDG.E R50, desc[UR46][R10.64] ;  /* 0x0000002e0a320981 */ /* 0x020964000c1e1900 */
[----:B--2-4-:R-:W-:Y:S07]  /*47d0*/  @!P0 IMAD.U32 R50, RZ, RZ, UR8 ;  /* 0x00000008ff328e24 */ /* 0x014fee000f8e00ff */
.L_x_90:
[----:B-----5:R-:W-:Y:S01]  /*47e0*/  @!P2 ISETP.EQ.AND P0, PT, R50, RZ, PT ;  /* 0x000000ff3200a20c */ /* 0x020fe20003f02270 */
[----:B------:R-:W-:Y:S01]  /*47f0*/  @!UPT UIADD3 URZ, UPT, UPT, URZ, URZ, URZ ;  /* 0x000000fffffff290 */ /* 0x000fe2000fffe0ff */
[----:B------:R-:W-:Y:S11]  /*4800*/  @!P2 BRA `(.L_x_91) ;  /* 0x000000000014a947 */ /* 0x000ff60003800000 */
[----:B------:R-:W-:Y:S02]  /*4810*/  LOP3.LUT P2, RZ, R91, 0xff, RZ, 0xc0, !PT ;  /* 0x000000ff5bff7812 */ /* 0x000fe4000784c0ff */
[----:B------:R-:W-:Y:S04]  /*4820*/  PLOP3.LUT P0, PT, PT, PT, UP0, 0x80, 0x8 ;  /* 0x000000000008781c */ /* 0x000fe80003f0f008 */
[----:B------:R-:W-:Y:S07]  /*4830*/  PLOP3.LUT P0, PT, P0, PT, PT, 0x8, 0x80 ;  /* 0x000000000080781c */ /* 0x000fee000070e170 */
[----:B------:R-:W-:Y:S11]  /*4840*/  @P2 ISETP.EQ.AND P0, PT, R50, RZ, PT ;  /* 0x000000ff3200220c */ /* 0x000ff60003f02270 */
[----:B------:R-:W-:Y:S02]  /*4850*/  @!UPT UIADD3 URZ, UPT, UPT, URZ, URZ, URZ ;  /* 0x000000fffffff290 */ /* 0x000fe4000fffe0ff */
.L_x_91:
[----:B------:R-:W4:Y:S01]  /*4860*/  SYNCS.PHASECHK.TRANS64.TRYWAIT P2, [UR7+0x50], R12 ;  /* 0x0000500cff0075a7 */ /* 0x000f220008041107 */
[----:B------:R-:W-:Y:S04]  /*4870*/  ELECT P4, URZ, PT ;  /* 0x0000000000ff782f */ /* 0x000fe80003880000 */
[----:B------:R-:W-:Y:S11]  /*4880*/  PLOP3.LUT P4, PT, P0, P4, PT, 0xf2, 0x2f ;  /* 0x00000000002f781c */ /* 0x000ff60000789e72 */
[----:B------:R-:W-:Y:S02]  /*4890*/  @!UPT UIADD3 URZ, UPT, UPT, URZ, URZ, URZ ;  /* 0x000000fffffff290 */ /* 0x000fe4000fffe0ff */
[----:B-1----:R-:W-:Y:S05]  /*48a0*/  @!P4 IADD3 R21, P0, PT, R32, 0x580, RZ ;  /* 0x000005802015c810 */ /* 0x002fea0007f1e0ff */
[----:B------:R-:W-:Y:S01]  /*48b0*/  @!P4 IMAD.X R20, RZ, RZ, R33, P0 ;  /* 0x000000ffff14c224 */ /* 0x000fe200000e0621 */
[----:B----4-:R-:W-:Y:S07]  /*48c0*/  @!P2 BRA `(.L_x_92) ;  /* 0x00000038007ca947 */ /* 0x010fee0003800000 */
.L_x_156:
[----:B------:R-:W4:Y:S01]  /*48d0*/  LDC.64 R14, c[0x0][0xb10] ;  /* 0x0002c400ff0e7b82 */ /* 0x000f220000000a00 */
[----:B------:R-:W-:Y:S01]  /*48e0*/  @!P4 R2UR UR9, R21 ;  /* 0x000000001509c2ca */ /* 0x000fe200000e0000 */
[----:B------:R-:W-:Y:S01]  /*48f0*/  VOTEU.ALL UP1, P4 ;  /* 0x0000000000ff7886 */ /* 0x000fe20002020000 */
[----:B------:R-:W-:Y:S01]  /*4900*/  @!P4 R2UR UR8, R20 ;  /* 0x000000001408c2ca */ /* 0x000fe200000e0000 */
[----:B------:R-:W-:Y:S01]  /*4910*/  VOTEU.ALL UP2, P4 ;  /* 0x0000000000ff7886 */ /* 0x000fe20002040000 */
[----:B------:R-:W-:Y:S03]  /*4920*/  UMOV UR16, 0x0 ;  /* 0x0000000000107882 */ /* 0x000fe60000000000 */
[----:B------:R-:W5:Y:S01]  /*4930*/  LDC.64 R10, c[0x0][0xb18] ;  /* 0x0002c600ff0a7b82 */ /* 0x000f620000000a00 */
[----:B------:R-:W-:Y:S01]  /*4940*/  @!UP1 UIADD3 UR24, UPT, UPT, UR7, 0x200, URZ ;  /* 0x0000020007189890 */ /* 0x000fe2000fffe0ff */
[----:B------:R-:W-:Y:S01]  /*4950*/  @P3 SHF.R.U32.HI R28, RZ, 0x10, R25 ;  /* 0x00000010ff1c3819 */ /* 0x000fe20000011619 */
[----:B------:R-:W-:Y:S01]  /*4960*/  UMOV UR17, 0x10000000 ;  /* 0x1000000000117882 */ /* 0x000fe20000000000 */
[----:B------:R-:W-:Y:S01]  /*4970*/  UMOV UR28, UR36 ;  /* 0x00000024001c7c82 */ /* 0x000fe20008000000 */
[----:B------:R-:W-:Y:S03]  /*4980*/  @!UP1 UIADD3 UR10, UPT, UPT, UR26, 0x40, URZ ;  /* 0x000000401a0a9890 */ /* 0x000fe6000fffe0ff */
[----:B--2---:R-:W2:Y:S01]  /*4990*/  @!P1 LDC R0, c[0x0][0xb20] ;  /* 0x0002c800ff009b82 */ /* 0x004ea20000000800 */
[----:B------:R-:W-:Y:S01]  /*49a0*/  UMOV UR11, UR27 ;  /* 0x0000001b000b7c82 */ /* 0x000fe20008000000 */
[----:B------:R-:W-:Y:S01]  /*49b0*/  IMAD.U32 R20, RZ, RZ, UR9 ;  /* 0x00000009ff147e24 */ /* 0x000fe2000f8e00ff */
[----:B------:R-:W-:Y:S05]  /*49c0*/  UMOV UR9, UR25 ;  /* 0x0000001900097c82 */ /* 0x000fea0008000000 */
[----:B-1----:R-:W1:Y:S01]  /*49d0*/  @!P1 LDC R3, c[0x0][0xb0c] ;  /* 0x0002c300ff039b82 */ /* 0x002e620000000800 */
[----:B------:R-:W-:Y:S01]  /*49e0*/  IMAD.U32 R21, RZ, RZ, UR8 ;  /* 0x00000008ff157e24 */ /* 0x000fe2000f8e00ff */
[----:B------:R-:W-:Y:S01]  /*49f0*/  @!UP1 UIADD3 UR8, UPT, UPT, UR7, 0xa00, URZ ;  /* 0x00000a0007089890 */ /* 0x000fe2000fffe0ff */
[----:B------:R-:W-:Y:S01]  /*4a00*/  @!P4 R2UR UR18, R20 ;  /* 0x000000001412c2ca */ /* 0x000fe200000e0000 */
[----:B------:R-:W-:Y:S01]  /*4a10*/  VOTEU.ALL UP1, P4 ;  /* 0x0000000000ff7886 */ /* 0x000fe20002020000 */
[----:B------:R-:W-:Y:S01]  /*4a20*/  @!P4 IMAD.MOV.U32 R20, RZ, RZ, 0x1000 ;  /* 0x00001000ff14c424 */ /* 0x000fe200078e00ff */
[----:B------:R-:W-:Y:S01]  /*4a30*/  @!P4 R2UR UR19, R21 ;  /* 0x000000001513c2ca */ /* 0x000fe200000e0000 */
[----:B------:R-:W-:Y:S01]  /*4a40*/  UMOV UR12, UR36 ;  /* 0x00000024000c7c82 */ /* 0x000fe20008000000 */
[----:B------:R-:W-:Y:S01]  /*4a50*/  UPRMT UR14, UR37, 0x654, UR25 ;  /* 0x00000654250e7896 */ /* 0x000fe20008000019 */
[----:B------:R-:W-:Y:S10]  /*4a60*/  VIADD R30, R30, 0x1 ;  /* 0x000000011e1e7836 */ /* 0x000ff40000000000 */
[----:B------:R1:W-:Y:S02]  /*4a70*/  @!UP2 UTMALDG.3D [UR24], [UR18], desc[UR16] ;  /* 0x000010181200a5b4 */ /* 0x0003e40008011000 */
[----:B-1----:R-:W-:Y:S01]  /*4a80*/  @!P1 ISETP.NE.AND P2, PT, R3, 0x1, PT ;  /* 0x000000010300980c */ /* 0x002fe20003f45270 */
[C---:B----4-:R-:W-:Y:S01]  /*4a90*/  @!P1 IMAD.HI.U32 R14, R13.reuse, R14, RZ ;  /* 0x0000000e0d0e9227 */ /* 0x050fe200078e00ff */
[----:B-----5:R-:W-:Y:S01]  /*4aa0*/  @!P1 ISETP.NE.AND P0, PT, R10, 0x1, PT ;  /* 0x000000010a00980c */ /* 0x020fe20003f05270 */
[----:B------:R1:W-:Y:S01]  /*4ab0*/  @!UP1 UTMALDG.3D [UR8], [UR18], desc[UR16] ;  /* 0x00001008120095b4 */ /* 0x0003e20008011000 */
[----:B------:R1:W-:Y:S01]  /*4ac0*/  @!P4 SYNCS.ARRIVE.TRANS64.RED.A0TR RZ, [UR7+0x40], R20 ;  /* 0x00004014ffffc9a7 */ /* 0x0003e20008300407 */
[C---:B------:R-:W-:Y:S01]  /*4ad0*/  @!P1 IMAD.HI.U32 R11, R8.reuse, R11, RZ ;  /* 0x0000000b080b9227 */ /* 0x040fe200078e00ff */
[----:B------:R-:W-:Y:S04]  /*4ae0*/  @!P1 SHF.R.U32.HI R14, RZ, R15, R14 ;  /* 0x0000000fff0e9219 */ /* 0x000fe8000001160e */
[----:B--2---:R-:W-:Y:S02]  /*4af0*/  @!P1 SHF.R.U32.HI R9, RZ, R0, R11 ;  /* 0x00000000ff099219 */ /* 0x004fe4000001160b */
[----:B------:R-:W-:Y:S02]  /*4b00*/  @!P1 SEL R14, R13, R14, !P2 ;  /* 0x0000000e0d0e9207 */ /* 0x000fe40005000000 */
[----:B------:R-:W-:Y:S05]  /*4b10*/  @!P1 SEL R9, R8, R9, !P0 ;  /* 0x0000000908099207 */ /* 0x000fea0004000000 */
[----:B------:R-:W-:Y:S01]  /*4b20*/  @!P1 IMAD.IADD R0, R9, 0x1, -R14 ;  /* 0x0000000109009824 */ /* 0x000fe200078e0a0e */
[----:B------:R-:W-:Y:S01]  /*4b30*/  SYNCS.ARRIVE.TRANS64.RED.A1T0 RZ, [UR14], RZ ;  /* 0x000000ffffff79a7 */ /* 0x000fe2000810040e */
[----:B------:R-:W-:Y:S02]  /*4b40*/  @!P1 IMAD.IADD R9, R14, 0x1, -R9 ;  /* 0x000000010e099824 */ /* 0x000fe400078e0a09 */
[----:B------:R-:W-:Y:S02]  /*4b50*/  @!P1 IMAD R13, R0, R3, R13 ;  /* 0x00000003000d9224 */ /* 0x000fe400078e020d */
[----:B------:R-:W-:Y:S01]  /*4b60*/  @!P1 IMAD R8, R9, R10, R8 ;  /* 0x0000000a09089224 */ /* 0x000fe200078e0208 */
[----:B------:R-:W2:Y:S02]  /*4b70*/  SYNCS.PHASECHK.TRANS64.TRYWAIT P5, [UR7+0x58], R12 ;  /* 0x0000580cff0075a7 */ /* 0x000ea400080a1107 */
[----:B-12---:R-:W-:Y:S05]  /*4b80*/  @!P5 BRA `(.L_x_93) ;  /* 0x0000003400e4d947 */ /* 0x006fea0003800000 */
.L_x_158:
[----:B-1----:R-:W-:Y:S01]  /*4b90*/  @!P4 IADD3 R3, P0, PT, R32, 0x580, RZ ;  /* 0x000005802003c810 */ /* 0x002fe20007f1e0ff */
[----:B------:R-:W-:Y:S01]  /*4ba0*/  VOTEU.ALL UP1, P4 ;  /* 0x0000000000ff7886 */ /* 0x000fe20002020000 */
[----:B------:R-:W-:Y:S01]  /*4bb0*/  VOTEU.ALL UP2, P4 ;  /* 0x0000000000ff7886 */ /* 0x000fe20002040000 */
[----:B------:R-:W-:Y:S01]  /*4bc0*/  UMOV UR14, 0x0 ;  /* 0x00000000000e7882 */ /* 0x000fe20000000000 */
[----:B------:R-:W-:Y:S01]  /*4bd0*/  @!P4 R2UR UR9, R3 ;  /* 0x000000000309c2ca */ /* 0x000fe200000e0000 */
[----:B------:R-:W-:Y:S01]  /*4be0*/  @!P4 IMAD.X R0, RZ, RZ, R33, P0 ;  /* 0x000000ffff00c224 */ /* 0x000fe200000e0621 */
[----:B------:R-:W-:Y:S01]  /*4bf0*/  @!UP1 UIADD3 UR17, UPT, UPT, UR7, 0x48, URZ ;  /* 0x0000004807119890 */ /* 0x000fe2000fffe0ff */
[----:B------:R-:W-:Y:S01]  /*4c00*/  ISETP.NE.AND P0, PT, R30, 0x2, PT ;  /* 0x000000021e00780c */ /* 0x000fe20003f05270 */
[----:B------:R-:W-:Y:S01]  /*4c10*/  @!UP1 UIADD3 UR18, UPT, UPT, UR26, 0x20, URZ ;  /* 0x000000201a129890 */ /* 0x000fe2000fffe0ff */
[----:B------:R-:W-:Y:S01]  /*4c20*/  LOP3.LUT R31, R31, 0x1, RZ, 0x3c, !PT ;  /* 0x000000011f1f7812 */ /* 0x000fe200078e3cff */
[----:B------:R-:W-:Y:S01]  /*4c30*/  @!UP1 UIADD3 UR16, UPT, UPT, UR7, 0x1200, URZ ;  /* 0x0000120007109890 */ /* 0x000fe2000fffe0ff */
[----:B------:R-:W-:Y:S01]  /*4c40*/  @!P4 R2UR UR8, R0 ;  /* 0x000000000008c2ca */ /* 0x000fe200000e0000 */
[----:B------:R-:W-:Y:S01]  /*4c50*/  UMOV UR15, 0x10000000 ;  /* 0x10000000000f7882 */ /* 0x000fe20000000000 */
[----:B------:R-:W-:Y:S01]  /*4c60*/  UMOV UR19, UR27 ;  /* 0x0000001b00137c82 */ /* 0x000fe20008000000 */
[----:B------:R-:W-:Y:S01]  /*4c70*/  UMOV UR20, UR36 ;  /* 0x0000002400147c82 */ /* 0x000fe20008000000 */
[----:B------:R-:W-:Y:S01]  /*4c80*/  @!UP1 UIADD3 UR10, UPT, UPT, UR26, 0x60, URZ ;  /* 0x000000601a0a9890 */ /* 0x000fe2000fffe0ff */
[----:B------:R-:W-:Y:S01]  /*4c90*/  SEL R0, RZ, 0x1, P0 ;  /* 0x00000001ff007807 */ /* 0x000fe20000000000 */
[----:B------:R-:W-:Y:S01]  /*4ca0*/  IMAD.U32 R10, RZ, RZ, UR9 ;  /* 0x00000009ff0a7e24 */ /* 0x000fe2000f8e00ff */
[----:B------:R-:W-:Y:S01]  /*4cb0*/  UMOV UR11, UR27 ;  /* 0x0000001b000b7c82 */ /* 0x000fe20008000000 */
[----:B------:R-:W-:Y:S01]  /*4cc0*/  UMOV UR12, UR36 ;  /* 0x00000024000c7c82 */ /* 0x000fe20008000000 */
[----:B------:R-:W-:Y:S01]  /*4cd0*/  UMOV UR9, UR17 ;  /* 0x0000001100097c82 */ /* 0x000fe20008000000 */
[----:B------:R-:W-:Y:S01]  /*4ce0*/  @P3 R2UR UR36, R28 ;  /* 0x000000001c2432ca */ /* 0x000fe200000e0000 */
[----:B------:R-:W-:Y:S01]  /*4cf0*/  IMAD.IADD R20, R8, 0x1, R83 ;  /* 0x0000000108147824 */ /* 0x000fe200078e0253 */
[----:B------:R-:W-:Y:S01]  /*4d00*/  @!P4 R2UR UR22, R10 ;  /* 0x000000000a16c2ca */ /* 0x000fe200000e0000 */
[----:B------:R-:W-:Y:S01]  /*4d10*/  IMAD.U32 R11, RZ, RZ, UR8 ;  /* 0x00000008ff0b7e24 */ /* 0x000fe2000f8e00ff */
[----:B------:R-:W-:Y:S01]  /*4d20*/  @!UP1 UIADD3 UR8, UPT, UPT, UR7, 0x1a00, URZ ;  /* 0x00001a0007089890 */ /* 0x000fe2000fffe0ff */
[----:B------:R-:W-:Y:S01]  /*4d30*/  LOP3.LUT R29, R29, R0, RZ, 0x3c, !PT ;  /* 0x000000001d1d7212 */ /* 0x000fe200078e3cff */
[----:B------:R-:W-:Y:S01]  /*4d40*/  VOTEU.ALL UP1, P4 ;  /* 0x0000000000ff7886 */ /* 0x000fe20002020000 */
[----:B------:R-:W-:Y:S01]  /*4d50*/  IMAD.IADD R21, R13, 0x1, R90 ;  /* 0x000000010d157824 */ /* 0x000fe200078e025a */
[----:B------:R-:W-:Y:S02]  /*4d60*/  @!P4 R2UR UR23, R11 ;  /* 0x000000000b17c2ca */ /* 0x000fe400000e0000 */
[----:B------:R-:W-:Y:S11]  /*4d70*/  SEL R30, R30, RZ, P0 ;  /* 0x000000ff1e1e7207 */ /* 0x000ff60000000000 */
[----:B------:R2:W-:Y:S01]  /*4d80*/  @!UP2 UTMALDG.3D [UR16], [UR22], desc[UR14] ;  /* 0x00000e101600a5b4 */ /* 0x0005e20008011000 */
[----:B------:R2:W-:Y:S01]  /*4d90*/  @!UP1 UTMALDG.3D [UR8], [UR22], desc[UR14] ;  /* 0x00000e08160095b4 */ /* 0x0005e20008011000 */
[----:B------:R2:W-:Y:S01]  /*4da0*/  @!P4 SYNCS.ARRIVE.TRANS64.RED.A0TR RZ, [UR7+0x48], R23 ;  /* 0x00004817ffffc9a7 */ /* 0x0005e20008300407 */
[----:B------:R-:W-:Y:S01]  /*4db0*/  UPLOP3.LUT UP1, UPT, UPT, UPT, UPT, 0x80, 0x8 ;  /* 0x000000000008789c */ /* 0x000fe20003f2f070 */
[----:B------:R-:W-:Y:S01]  /*4dc0*/  SYNCS.ARRIVE.TRANS64.RED.A1T0 RZ, [UR13], RZ ;  /* 0x000000ffffff79a7 */ /* 0x000fe2000810040d */
[----:B------:R-:W-:Y:S09]  /*4dd0*/  @P3 BRA `(.L_x_94) ;  /* 0xfffffff400203947 */ /* 0x000ff2000383ffff */
[----:B------:R-:W-:-:S04]  /*4de0*/  SHF.L.U32 R3, R31, 0x1f, RZ ;  /* 0x0000001f1f037819 */ /* 0x000fc800000006ff */
[----:B------:R-:W1:Y:S02]  /*4df0*/  SYNCS.PHASECHK.TRANS64.TRYWAIT P0, [UR7+0x50], R3 ;  /* 0x00005003ff0075a7 */ /* 0x000e640008001107 */
[----:B-1----:R-:W-:Y:S05]  /*4e00*/  @!P0 BRA `(.L_x_95) ;  /* 0x00000034005c8947 */ /* 0x002fea0003800000 */
.L_x_160:
[----:B-1----:R-:W-:-:S07]  /*4e10*/  MOV R0, UR7 ;  /* 0x0000000700007c02 */ /* 0x002fce0008000f00 */
.L_x_96:
[----:B-1----:R-:W-:-:S04]  /*4e20*/  SHF.L.U32 R3, R31, 0x1f, RZ ;  /* 0x0000001f1f037819 */ /* 0x002fc800000006ff */
[----:B------:R1:W4:Y:S03]  /*4e30*/  SYNCS.PHASECHK.TRANS64.TRYWAIT P0, [R0+URZ+0x58], R3 ;  /* 0x00005803000075a7 */ /* 0x00032600080011ff */
[----:B----4-:R-:W-:Y:S05]  /*4e40*/  @!P0 NANOSLEEP.SYNCS 0x989680 ;  /* 0x009896800000895d */ /* 0x010fea0003900000 */
[----:B------:R-:W4:Y:S02]  /*4e50*/  @!P0 SYNCS.PHASECHK.TRANS64 P0, [R0+URZ+0x58], R3 ;  /* 0x00005803000085a7 */ /* 0x000f2400080010ff */
[----:B--2-4-:R-:W-:Y:S05]  /*4e60*/  @P0 EXIT ;  /* 0x000000000000094d */ /* 0x014fea0003800000 */
[----:B------:R-:W-:Y:S05]  /*4e70*/  BRA `(.L_x_96) ;  /* 0xfffffffc00e87947 */ /* 0x000fea000383ffff */
.L_x_85:
[----:B------:R-:W-:-:S06]  /*4e80*/  UISETP.GE.AND UP1, UPT, UR10, 0x4, UPT ;  /* 0x000000040a00788c */ /* 0x000fcc000bf26270 */
[----:B------:R-:W-:-:S13]  /*4e90*/  PLOP3.LUT P0, PT, PT, PT, UP1, 0x80, 0x8 ;  /* 0x000000000008781c */ /* 0x000fda0003f0f018 */
[----:B------:R-:W-:Y:S05]  /*4ea0*/  @!P0 EXIT ;  /* 0x000000000000894d */ /* 0x000fea0003800000 */
[----:B------:R-:W-:Y:S01]  /*4eb0*/  BAR.SYNC.DEFER_BLOCKING 0x6, 0xa0 ;  /* 0x0182800000007b1d */ /* 0x000fe20000010000 */
[C---:B------:R-:W-:Y:S01]  /*4ec0*/  IMAD.SHL.U32 R96, R108.reuse, 0x20, RZ ;  /* 0x000000206c607824 */ /* 0x040fe200078e00ff */
[----:B------:R-:W-:Y:S01]  /*4ed0*/  CS2R R104, SRZ ;  /* 0x0000000000687805 */ /* 0x000fe2000001ff00 */
[C---:B------:R-:W-:Y:S02]  /*4ee0*/  IMAD.SHL.U32 R4, R97.reuse, 0x200000, RZ ;  /* 0x0020000061047824 */ /* 0x040fe400078e00ff */
[C---:B------:R-:W-:Y:S01]  /*4ef0*/  IMAD.SHL.U32 R2, R108.reuse, 0x4, RZ ;  /* 0x000000046c027824 */ /* 0x040fe200078e00ff */
[----:B------:R-:W-:Y:S02]  /*4f00*/  UMOV UR49, 0x400 ;  /* 0x0000040000317882 */ /* 0x000fe40000000000 */
[----:B------:R-:W1:Y:S01]  /*4f10*/  LDC R93, c[0x0][0x370] ;  /* 0x0000dc00ff5d7b82 */ /* 0x000e620000000800 */
[----:B------:R-:W-:Y:S01]  /*4f20*/  ULEA UR49, UR37, UR49, 0x18 ;  /* 0x0000003125317291 */ /* 0x000fe2000f8ec0ff */
[----:B------:R-:W-:Y:S01]  /*4f30*/  IMAD.U32 R47, R108, 0x10000, RZ ;  /* 0x000100006c2f7824 */ /* 0x000fe200078e00ff */
[C---:B------:R-:W-:Y:S01]  /*4f40*/  LOP3.LUT R3, R96.reuse, 0x80, RZ, 0xc0, !PT ;  /* 0x0000008060037812 */ /* 0x040fe200078ec0ff */
[----:B------:R-:W-:Y:S01]  /*4f50*/  IMAD.SHL.U32 R6, R97, 0x400, RZ ;  /* 0x0000040061067824 */ /* 0x000fe200078e00ff */
[----:B------:R-:W-:Y:S01]  /*4f60*/  LOP3.LUT R95, R96, 0xb60, RZ, 0xc0, !PT ;  /* 0x00000b60605f7812 */ /* 0x000fe200078ec0ff */
[----:B------:R-:W-:Y:S01]  /*4f70*/  UIADD3 UR4, UPT, UPT, UR49, 0x2200, URZ ;  /* 0x0000220031047890 */ /* 0x000fe2000fffe0ff */
[----:B------:R-:W-:Y:S01]  /*4f80*/  LOP3.LUT R4, R4, 0x200000, RZ, 0xc0, !PT ;  /* 0x0020000004047812 */ /* 0x000fe200078ec0ff */
[----:B------:R-:W2:Y:S01]  /*4f90*/  LDC R42, c[0x0][0xb0c] ;  /* 0x0002c300ff2a7b82 */ /* 0x000ea20000000800 */
[----:B------:R-:W-:Y:S01]  /*4fa0*/  LOP3.LUT R2, R3, 0x10, R2, 0xf8, !PT ;  /* 0x0000001003027812 */ /* 0x000fe200078ef802 */
[----:B------:R-:W-:Y:S01]  /*4fb0*/  IMAD.MOV.U32 R44, RZ, RZ, RZ ;  /* 0x000000ffff2c7224 */ /* 0x000fe200078e00ff */
[----:B------:R-:W-:Y:S01]  /*4fc0*/  LOP3.LUT R95, R95, 0x400, R6, 0xf8, !PT ;  /* 0x000004005f5f7812 */ /* 0x000fe200078ef806 */
[----:B------:R-:W-:Y:S01]  /*4fd0*/  IMAD.MOV.U32 R106, RZ, RZ, RZ ;  /* 0x000000ffff6a7224 */ /* 0x000fe200078e00ff */
[----:B------:R-:W-:Y:S01]  /*4fe0*/  LOP3.LUT R47, R4, 0x400000, R47, 0xf8, !PT ;  /* 0x00400000042f7812 */ /* 0x000fe200078ef82f */
[----:B------:R-:W-:Y:S01]  /*4ff0*/  IMAD.MOV.U32 R111, RZ, RZ, RZ ;  /* 0x000000ffff6f7224 */ /* 0x000fe200078e00ff */
[----:B------:R-:W-:Y:S01]  /*5000*/  LOP3.LUT P0, RZ, R96, 0x80, RZ, 0xc0, !PT ;  /* 0x0000008060ff7812 */ /* 0x000fe2000780c0ff */
[----:B------:R-:W3:Y:S01]  /*5010*/  LDC R92, c[0x0][0xb20] ;  /* 0x0002c800ff5c7b82 */ /* 0x000ee20000000800 */
[----:B------:R-:W4:Y:S01]  /*5020*/  LDS R0, [UR49+0x120] ;  /* 0x00012031ff007984 */ /* 0x000f220008000800 */
[----:B------:R-:W-:Y:S01]  /*5030*/  LOP3.LUT R95, R95, R2, RZ, 0xfc, !PT ;  /* 0x000000025f5f7212 */ /* 0x000fe200078efcff */
[----:B------:R-:W-:Y:S01]  /*5040*/  IMAD.MOV.U32 R99, RZ, RZ, RZ ;  /* 0x000000ffff637224 */ /* 0x000fe200078e00ff */
[----:B------:R-:W-:Y:S01]  /*5050*/  P2R R2, PR, RZ, 0x1 ;  /* 0x00000001ff027803 */ /* 0x000fe20000000000 */
[----:B------:R-:W-:Y:S01]  /*5060*/  IMAD.U32 R107, RZ, RZ, UR4 ;  /* 0x00000004ff6b7e24 */ /* 0x000fe2000f8e00ff */
[----:B------:R-:W-:Y:S01]  /*5070*/  LOP3.LUT R108, R108, 0x60, RZ, 0xc0, !PT ;  /* 0x000000606c6c7812 */ /* 0x000fe200078ec0ff */
[----:B------:R-:W1:Y:S01]  /*5080*/  LDCU.64 UR52, c[0x0][0x348] ;  /* 0x00006900ff3477ac */ /* 0x000e620008000a00 */
[----:B------:R-:W1:Y:S01]  /*5090*/  LDC R41, c[0x0][0xb30] ;  /* 0x0002cc00ff297b82 */ /* 0x000e620000000800 */
[----:B------:R-:W1:Y:S01]  /*50a0*/  LDCU.64 UR38, c[0x0][0x888] ;  /* 0x00011100ff2677ac */ /* 0x000e620008000a00 */
[----:B------:R-:W1:Y:S06]  /*50b0*/  LDCU.64 UR44, c[0x0][0x890] ;  /* 0x00011200ff2c77ac */ /* 0x000e6c0008000a00 */
[----:B------:R-:W1:Y:S01]  /*50c0*/  LDC.64 R88, c[0x0][0xb10] ;  /* 0x0002c400ff587b82 */ /* 0x000e620000000a00 */
[----:B------:R-:W-:-:S07]  /*50d0*/  UIADD3 UR48, UPT, UPT, UR49, 0x200, URZ ;  /* 0x0000020031307890 */ /* 0x000fce000fffe0ff */
[----:B------:R-:W1:Y:S08]  /*50e0*/  LDC.64 R38, c[0x0][0xb18] ;  /* 0x0002c600ff267b82 */ /* 0x000e700000000a00 */
[----:B------:R-:W1:Y:S08]  /*50f0*/  LDC.64 R36, c[0x0][0xb28] ;  /* 0x0002ca00ff247b82 */ /* 0x000e700000000a00 */
[----:B------:R-:W1:Y:S01]  /*5100*/  LDC.64 R86, c[0x0][0x8b0] ;  /* 0x00022c00ff567b82 */ /* 0x000e620000000a00 */
[----:B----4-:R-:W-:-:S07]  /*5110*/  IMAD.IADD R47, R0, 0x1, R47 ;  /* 0x00000001002f7824 */ /* 0x010fce00078e022f */
[----:B------:R-:W4:Y:S08]  /*5120*/  LDC.64 R84, c[0x0][0x8a8] ;  /* 0x00022a00ff547b82 */ /* 0x000f300000000a00 */
[----:B--23--:R-:W1:Y:S02]  /*5130*/  LDC R94, c[0x0][0x374] ;  /* 0x0000dd00ff5e7b82 */ /* 0x00ce640000000800 */
.L_x_122:
[----:B------:R-:W-:Y:S02]  /*5140*/  LEA R0, R111, UR49, 0x3 ;  /* 0x000000316f007c11 */ /* 0x000fe4000f8e18ff */
[----:B------:R-:W-:Y:S02]  /*5150*/  SHF.L.U32 R3, R105, 0x1f, RZ ;  /* 0x0000001f69037819 */ /* 0x000fe400000006ff */
[----:B------:R-:W-:Y:S02]  /*5160*/  LEA R16, R111, UR49, 0x4 ;  /* 0x000000316f107c11 */ /* 0x000fe4000f8e20ff */
[----:B------:R-:W2:Y:S02]  /*5170*/  SYNCS.PHASECHK.TRANS64.TRYWAIT P0, [R0+URZ+0x70], R3 ;  /* 0x00007003000075a7 */ /* 0x000ea400080011ff */
[----:B-12---:R-:W-:Y:S05]  /*5180*/  @!P0 BRA `(.L_x_97) ;  /* 0x0000003000948947 */ /* 0x006fea0003800000 */
.L_x_161:
[----:B------:R-:W3:Y:S01]  /*5190*/  LDC.64 R12, c[0x0][0xb10] ;  /* 0x0002c400ff0c7b82 */ /* 0x000ee20000000a00 */
[----:B------:R-:W4:Y:S01]  /*51a0*/  LDS.128 R16, [R16+0x100] ;  /* 0x0001000010107984 */ /* 0x000f220000000c00 */
[----:B-1----:R-:W-:Y:S01]  /*51b0*/  ISETP.NE.AND P1, PT, R41, 0x1, PT ;  /* 0x000000012900780c */ /* 0x002fe20003f25270 */
[----:B--2---:R-:W-:Y:S01]  /*51c0*/  VIADD R0, R0, 0x80 ;  /* 0x0000008000007836 */ /* 0x004fe20000000000 */
[----:B------:R-:W-:Y:S04]  /*51d0*/  ISETP.GE.AND P0, PT, R40, 0x1, PT ;  /* 0x000000012800780c */ /* 0x000fe80003f06270 */
[----:B------:R-:W1:Y:S01]  /*51e0*/  LDC.64 R10, c[0x0][0xb18] ;  /* 0x0002c600ff0a7b82 */ /* 0x000e620000000a00 */
[----:B------:R-:W-:Y:S01]  /*51f0*/  PRMT R0, RZ, 0x654, R0 ;  /* 0x00000654ff007816 */ /* 0x000fe20000000000 */
[----:B------:R-:W-:Y:S01]  /*5200*/  @!PT LDS RZ, [RZ] ;  /* 0x00000000fffff984 */ /* 0x000fe20000000800 */
[----:B------:R-:W-:Y:S01]  /*5210*/  @!PT LDS RZ, [RZ] ;  /* 0x00000000fffff984 */ /* 0x000fe20000000800 */
[----:B------:R-:W-:Y:S01]  /*5220*/  @!PT LDS RZ, [RZ] ;  /* 0x00000000fffff984 */ /* 0x000fe20000000800 */
[----:B------:R-:W-:Y:S01]  /*5230*/  @!PT LDS RZ, [RZ] ;  /* 0x00000000fffff984 */ /* 0x000fe20000000800 */
[----:B------:R2:W-:Y:S06]  /*5240*/  MEMBAR.ALL.CTA ;  /* 0x0000000000007992 */ /* 0x0005ec0000008000 */
[----:B--2---:R-:W2:Y:S01]  /*5250*/  FENCE.VIEW.ASYNC.S ;  /* 0x00000000000073c6 */ /* 0x004ea20000000000 */
[----:B------:R-:W1:Y:S08]  /*5260*/  @!P1 LDC R14, c[0x0][0xb20] ;  /* 0x0002c800ff0e9b82 */ /* 0x000e700000000800 */
[----:B------:R-:W1:Y:S01]  /*5270*/  @!P1 LDC R9, c[0x0][0xb0c] ;  /* 0x0002c300ff099b82 */ /* 0x000e620000000800 */
[----:B--2---:R2:W-:Y:S01]  /*5280*/  SYNCS.ARRIVE.TRANS64.RED.A1T0 RZ, [R0+URZ], RZ ;  /* 0x000000ff00ff79a7 */ /* 0x0045e200081004ff */
[----:B----4-:R-:W-:Y:S04]  /*5290*/  LOP3.LUT P4, RZ, R18, 0x1, RZ, 0xc0, !PT ;  /* 0x0000000112ff7812 */ /* 0x010fe8000788c0ff */
[----:B------:R-:W-:Y:S09]  /*52a0*/  P2R R109, PR, RZ, 0x10 ;  /* 0x00000010ff6d7803 */ /* 0x000ff20000000000 */
[----:B------:R-:W-:Y:S02]  /*52b0*/  @P4 MOV R45, R16 ;  /* 0x00000010002d4202 */ /* 0x000fe40000000f00 */
[----:B------:R-:W-:Y:S01]  /*52c0*/  @P4 LOP3.LUT R43, R17, 0xffff, RZ, 0xc0, !PT ;  /* 0x0000ffff112b4812 */ /* 0x000fe200078ec0ff */
[----:B--23--:R-:W-:Y:S06]  /*52d0*/  @!P0 BRA `(.L_x_98) ;  /* 0x0000000000a48947 */ /* 0x00cfec0003800000 */
[----:B------:R-:W-:Y:S01]  /*52e0*/  IMAD.HI.U32 R23, R94, R39, RZ ;  /* 0x000000275e177227 */ /* 0x000fe200078e00ff */
[----:B------:R-:W-:Y:S02]  /*52f0*/  ISETP.NE.AND P0, PT, R38, 0x1, PT ;  /* 0x000000012600780c */ /* 0x000fe40003f05270 */
[----:B------:R-:W-:Y:S01]  /*5300*/  ISETP.NE.AND P2, PT, R40, 0x1, PT ;  /* 0x000000012800780c */ /* 0x000fe20003f45270 */
[----:B------:R-:W-:Y:S01]  /*5310*/  IMAD.HI.U32 R22, R93, R88, RZ ;  /* 0x000000585d167227 */ /* 0x000fe200078e00ff */
[----:B------:R-:W-:Y:S02]  /*5320*/  SHF.R.U32.HI R23, RZ, R92, R23 ;  /* 0x0000005cff177219 */ /* 0x000fe40000011617 */
[----:B------:R-:W-:Y:S01]  /*5330*/  ISETP.NE.AND P3, PT, R42, 0x1, PT ;  /* 0x000000012a00780c */ /* 0x000fe20003f65270 */
[----:B------:R-:W-:Y:S01]  /*5340*/  IMAD.HI.U32 R26, R45, R88, RZ ;  /* 0x000000582d1a7227 */ /* 0x000fe200078e00ff */
[----:B------:R-:W-:Y:S02]  /*5350*/  SHF.R.U32.HI R22, RZ, R89, R22 ;  /* 0x00000059ff167219 */ /* 0x000fe40000011616 */
[----:B------:R-:W-:Y:S01]  /*5360*/  SEL R3, R94, R23, !P0 ;  /* 0x000000175e037207 */ /* 0x000fe20004000000 */
[----:B------:R-:W-:Y:S01]  /*5370*/  IMAD.HI.U32 R23, R43, R39, RZ ;  /* 0x000000272b177227 */ /* 0x000fe200078e00ff */
[----:B------:R-:W-:Y:S02]  /*5380*/  SEL R7, R93, R22, !P3 ;  /* 0x000000165d077207 */ /* 0x000fe40005800000 */
[----:B------:R-:W-:Y:S01]  /*5390*/  SHF.R.U32.HI R26, RZ, R89, R26 ;  /* 0x00000059ff1a7219 */ /* 0x000fe2000001161a */
[-C--:B------:R-:W-:Y:S04]  /*53a0*/  IMAD.HI.U32 R22, R3, R36.reuse, RZ ;  /* 0x0000002403167227 */ /* 0x080fe800078e00ff */
[----:B------:R-:W-:Y:S01]  /*53b0*/  IMAD.HI.U32 R24, R7, R36, RZ ;  /* 0x0000002407187227 */ /* 0x000fe200078e00ff */
[-C--:B------:R-:W-:Y:S02]  /*53c0*/  @P2 SHF.R.U32.HI R3, RZ, R37.reuse, R22 ;  /* 0x00000025ff032219 */ /* 0x080fe40000011616 */
[----:B------:R-:W-:Y:S02]  /*53d0*/  SHF.R.U32.HI R22, RZ, R92, R23 ;  /* 0x0000005cff167219 */ /* 0x000fe40000011617 */
[----:B------:R-:W-:Y:S01]  /*53e0*/  @P2 SHF.R.U32.HI R7, RZ, R37, R24 ;  /* 0x00000025ff072219 */ /* 0x000fe20000011618 */
[C---:B------:R-:W-:Y:S01]  /*53f0*/  IMAD R2, R40.reuse, R3, RZ ;  /* 0x0000000328027224 */ /* 0x040fe200078e02ff */
[----:B------:R-:W-:Y:S02]  /*5400*/  SEL R5, R43, R22, !P0 ;  /* 0x000000162b057207 */ /* 0x000fe40004000000 */
[----:B------:R-:W-:Y:S01]  /*5410*/  SEL R3, R45, R26, !P3 ;  /* 0x0000001a2d037207 */ /* 0x000fe20005800000 */
[----:B------:R-:W-:Y:S01]  /*5420*/  IMAD R4, R40, R7, RZ ;  /* 0x0000000728047224 */ /* 0x000fe200078e02ff */
[C---:B------:R-:W-:Y:S01]  /*5430*/  ISETP.GE.AND P0, PT, R5.reuse, R2, PT ;  /* 0x000000020500720c */ /* 0x040fe20003f06270 */
[----:B------:R-:W-:Y:S03]  /*5440*/  IMAD.HI.U32 R6, R5, R36, RZ ;  /* 0x0000002405067227 */ /* 0x000fe600078e00ff */
[----:B------:R-:W-:Y:S01]  /*5450*/  ISETP.GE.OR P0, PT, R3, R4, P0 ;  /* 0x000000040300720c */ /* 0x000fe20000706670 */
[----:B------:R-:W-:Y:S01]  /*5460*/  IMAD.MOV R4, RZ, RZ, -R3 ;  /* 0x000000ffff047224 */ /* 0x000fe200078e0a03 */
[-C--:B------:R-:W-:Y:S03]  /*5470*/  SHF.R.U32.HI R6, RZ, R37.reuse, R6 ;  /* 0x00000025ff067219 */ /* 0x080fe60000011606 */
[----:B------:R-:W-:Y:S01]  /*5480*/  IMAD R45, R42, R4, R45 ;  /* 0x000000042a2d7224 */ /* 0x000fe200078e022d */
[----:B------:R-:W-:Y:S05]  /*5490*/  SEL R15, R5, R6, !P2 ;  /* 0x00000006050f7207 */ /* 0x000fea0005000000 */
[----:B------:R-:W-:Y:S02]  /*54a0*/  IMAD.MOV R6, RZ, RZ, -R15 ;  /* 0x000000ffff067224 */ /* 0x000fe400078e0a0f */
[C---:B------:R-:W-:Y:S04]  /*54b0*/  @!P0 IMAD.HI.U32 R2, R3.reuse, R36, RZ ;  /* 0x0000002403028227 */ /* 0x040fe800078e00ff */
[----:B------:R-:W-:Y:S01]  /*54c0*/  IMAD R6, R40, R6, R5 ;  /* 0x0000000628067224 */ /* 0x000fe200078e0205 */
[----:B------:R-:W-:Y:S04]  /*54d0*/  @!P0 SHF.R.U32.HI R2, RZ, R37, R2 ;  /* 0x00000025ff028219 */ /* 0x000fe80000011602 */
[----:B------:R-:W-:Y:S02]  /*54e0*/  @!P0 SEL R0, R3, R2, !P2 ;  /* 0x0000000203008207 */ /* 0x000fe40005000000 */
[----:B------:R-:W-:Y:S02]  /*54f0*/  IADD3 R2, PT, PT, -R5, RZ, RZ ;  /* 0x000000ff05027210 */ /* 0x000fe40007ffe1ff */
[----:B------:R-:W-:Y:S01]  /*5500*/  @!P0 IADD3 R8, PT, PT, R15, -R0, RZ ;  /* 0x800000000f088210 */ /* 0x000fe20007ffe0ff */
[----:B------:R-:W-:Y:S02]  /*5510*/  @!P0 IMAD R0, R7, R6, R0 ;  /* 0x0000000607008224 */ /* 0x000fe400078e0200 */
[----:B------:R-:W-:Y:S02]  /*5520*/  IMAD R43, R38, R2, R43 ;  /* 0x00000002262b7224 */ /* 0x000fe400078e022b */
[----:B------:R-:W-:Y:S02]  /*5530*/  @!P0 IMAD R5, R8, R40, R3 ;  /* 0x0000002808058224 */ /* 0x000fe400078e0203 */
[----:B------:R-:W-:Y:S04]  /*5540*/  @!P0 IMAD.MOV.U32 R3, RZ, RZ, R0 ;  /* 0x000000ffff038224 */ /* 0x000fe800078e0000 */
[----:B------:R-:W-:Y:S02]  /*5550*/  IMAD R45, R3, R42, R45 ;  /* 0x0000002a032d7224 */ /* 0x000fe400078e022d */
[----:B------:R-:W-:Y:S07]  /*5560*/  IMAD R43, R5, R38, R43 ;  /* 0x00000026052b7224 */ /* 0x000fee00078e022b */
.L_x_98:
[----:B-1----:R-:W-:Y:S01]  /*5570*/  @!P1 ISETP.NE.AND P0, PT, R10, 0x1, PT ;  /* 0x000000010a00980c */ /* 0x002fe20003f05270 */
[----:B------:R-:W-:Y:S01]  /*5580*/  @!P1 IMAD.HI.U32 R0, R45, R12, RZ ;  /* 0x0000000c2d009227 */ /* 0x000fe200078e00ff */
[----:B------:R-:W-:Y:S01]  /*5590*/  @!P1 ISETP.NE.AND P2, PT, R9, 0x1, PT ;  /* 0x000000010900980c */ /* 0x000fe20003f45270 */
[----:B------:R-:W-:Y:S01]  /*55a0*/  ULOP3.LUT UP0, URZ, UR48, 0x90, URZ, 0xc0, !UPT ;  /* 0x0000009030ff7892 */ /* 0x000fe2000f80c0ff */
[----:B------:R-:W-:Y:S01]  /*55b0*/  R2UR UR42, R21 ;  /* 0x00000000152a72ca */ /* 0x000fe200000e0000 */
[----:B------:R-:W-:Y:S01]  /*55c0*/  @!P1 IMAD.HI.U32 R3, R43, R11, RZ ;  /* 0x0000000b2b039227 */ /* 0x000fe200078e00ff */
[----:B------:R-:W-:Y:S02]  /*55d0*/  @!P1 SHF.R.U32.HI R0, RZ, R13, R0 ;  /* 0x0000000dff009219 */ /* 0x000fe40000011600 */
[----:B------:R-:W-:Y:S01]  /*55e0*/  R2UR UR41, R20 ;  /* 0x00000000142972ca */ /* 0x000fe200000e0000 */
[----:B------:R-:W-:Y:S01]  /*55f0*/  VIADD R111, R111, 0x1 ;  /* 0x000000016f6f7836 */ /* 0x000fe20000000000 */
[----:B------:R-:W-:Y:S02]  /*5600*/  @!P1 SHF.R.U32.HI R2, RZ, R14, R3 ;  /* 0x0000000eff029219 */ /* 0x000fe40000011603 */
[----:B------:R-:W-:Y:S02]  /*5610*/  @!P1 SEL R3, R45, R0, !P2 ;  /* 0x000000002d039207 */ /* 0x000fe40005000000 */
[----:B------:R-:W-:Y:S02]  /*5620*/  @!P1 SEL R2, R43, R2, !P0 ;  /* 0x000000022b029207 */ /* 0x000fe40004000000 */
[----:B------:R-:W-:Y:S01]  /*5630*/  @P4 SHF.R.U32.HI R98, RZ, 0x10, R17 ;  /* 0x00000010ff624819 */ /* 0x000fe20000011611 */
[----:B------:R-:W-:Y:S02]  /*5640*/  USHF.L.U32 UR42, UR42, 0x6, URZ ;  /* 0x000000062a2a7899 */ /* 0x000fe400080006ff */
[----:B------:R-:W-:Y:S02]  /*5650*/  @!P1 IMAD.IADD R0, R2, 0x1, -R3 ;  /* 0x0000000102009824 */ /* 0x000fe400078e0a03 */
[----:B------:R-:W-:Y:S01]  /*5660*/  @!P1 IMAD.IADD R2, R3, 0x1, -R2 ;  /* 0x0000000103029824 */ /* 0x000fe200078e0a02 */
[----:B------:R-:W-:Y:S01]  /*5670*/  USHF.L.U32 UR41, UR41, 0x7, URZ ;  /* 0x0000000729297899 */ /* 0x000fe200080006ff */
[----:B------:R-:W-:Y:S02]  /*5680*/  @!P1 IMAD R45, R0, R9, R45 ;  /* 0x00000009002d9224 */ /* 0x000fe400078e022d */
[----:B------:R-:W-:Y:S01]  /*5690*/  @!P1 IMAD R43, R2, R10, R43 ;  /* 0x0000000a022b9224 */ /* 0x000fe200078e022b */
[----:B------:R-:W-:Y:S08]  /*56a0*/  BRA.U !UP0, `(.L_x_99) ;  /* 0x0000000108407547 */ /* 0x000ff0000b800000 */
[----:B------:R-:W1:Y:S01]  /*56b0*/  LDCU.64 UR8, c[0x4][0x80] ;  /* 0x01001000ff0877ac */ /* 0x000e620008000a00 */
[----:B------:R-:W-:Y:S01]  /*56c0*/  MOV R3, 0x0 ;  /* 0x0000000000037802 */ /* 0x000fe20000000f00 */
[----:B------:R-:W-:Y:S02]  /*56d0*/  HFMA2 R12, -RZ, RZ, 0, 5.9604644775390625e-08 ;  /* 0x00000001ff0c7431 */ /* 0x000fe400000001ff */
[----:B------:R-:W-:Y:S02]  /*56e0*/  IMAD.MOV.U32 R8, RZ, RZ, 0x70 ;  /* 0x00000070ff087424 */ /* 0x000fe400078e00ff */
[----:B------:R-:W-:Y:S01]  /*56f0*/  IMAD.MOV.U32 R13, RZ, RZ, RZ ;  /* 0x000000ffff0d7224 */ /* 0x000fe200078e00ff */
[----:B------:R-:W2:Y:S01]  /*5700*/  LDCU.64 UR6, c[0x4][0x88] ;  /* 0x01001100ff0677ac */ /* 0x000ea20008000a00 */
[----:B------:R-:W3:Y:S01]  /*5710*/  LDC.64 R2, c[0x4][R3] ;  /* 0x0100000003027b82 */ /* 0x000ee20000000a00 */
[----:B------:R-:W4:Y:S01]  /*5720*/  LDCU.64 UR4, c[0x4][0x8] ;  /* 0x01000100ff0477ac */ /* 0x000f220008000a00 */
[----:B-1----:R-:W-:Y:S01]  /*5730*/  MOV R5, UR9 ;  /* 0x0000000900057c02 */ /* 0x002fe20008000f00 */
[----:B------:R-:W-:Y:S01]  /*5740*/  IMAD.U32 R4, RZ, RZ, UR8 ;  /* 0x00000008ff047e24 */ /* 0x000fe2000f8e00ff */
[----:B--2---:R-:W-:Y:S01]  /*5750*/  MOV R7, UR7 ;  /* 0x0000000700077c02 */ /* 0x004fe20008000f00 */
[----:B------:R-:W-:Y:S01]  /*5760*/  IMAD.U32 R6, RZ, RZ, UR6 ;  /* 0x00000006ff067e24 */ /* 0x000fe2000f8e00ff */
[----:B----4-:R-:W-:Y:S01]  /*5770*/  MOV R11, UR5 ;  /* 0x00000005000b7c02 */ /* 0x010fe20008000f00 */
[----:B------:R-:W-:Y:S02]  /*5780*/  IMAD.U32 R10, RZ, RZ, UR4 ;  /* 0x00000004ff0a7e24 */ /* 0x000fe4000f8e00ff */
[----:B------:R-:W-:Y:S07]  /*5790*/  LEPC R20, `(.L_x_99) ;  /* 0x000000001014794e */ /* 0x000fee0000000000 */
[----:B---3-5:R-:W-:Y:S05]  /*57a0*/  CALL.ABS.NOINC R2 ;  /* 0x0000000002007343 */ /* 0x028fea0003c00000 */
.L_x_99:
[----:B------:R-:W-:Y:S01]  /*57b0*/  LOP3.LUT P0, RZ, R107, 0x90, RZ, 0xc0, !PT ;  /* 0x000000906bff7812 */ /* 0x000fe2000780c0ff */
[----:B------:R-:W-:Y:S11]  /*57c0*/  BSSY.RECONVERGENT B6, `(.L_x_100) ;  /* 0x0000013000067945 */ /* 0x000ff60003800200 */
[----:B------:R-:W-:Y:S01]  /*57d0*/  @!UPT UIADD3 URZ, UPT, UPT, URZ, URZ, URZ ;  /* 0x000000fffffff290 */ /* 0x000fe2000fffe0ff */
[----:B------:R-:W-:Y:S05]  /*57e0*/  @!P0 BRA `(.L_x_101) ;  /* 0x0000000000408947 */ /* 0x000fea0003800000 */
        /* <DEDUP_REMOVED lines=16> */
.L_x_101:
[----:B------:R-:W-:Y:S05]  /*58f0*/  BSYNC.RECONVERGENT B6 ;  /* 0x0000000000067941 */ /* 0x000fea0003800200 */
.L_x_100:
[----:B------:R-:W-:Y:S01]  /*5900*/  ISETP.NE.U32.AND P4, PT, R86, RZ, PT ;  /* 0x000000ff5600720c */ /* 0x000fe20003f85070 */
[----:B------:R-:W-:Y:S01]  /*5910*/  UISETP.NE.AND UP2, UPT, UR50, URZ, UPT ;  /* 0x000000ff3200728c */ /* 0x000fe2000bf45270 */
[----:B------:R-:W-:Y:S01]  /*5920*/  ISETP.NE.U32.AND P3, PT, RZ, UR38, PT ;  /* 0x00000026ff007c0c */ /* 0x000fe2000bf65070 */
[----:B------:R-:W-:Y:S01]  /*5930*/  UISETP.NE.U32.AND UP1, UPT, UR44, URZ, UPT ;  /* 0x000000ff2c00728c */ /* 0x000fe2000bf25070 */
[----:B------:R-:W-:Y:S01]  /*5940*/  ISETP.NE.AND.EX P4, PT, R87, RZ, PT, P4 ;  /* 0x000000ff5700720c */ /* 0x000fe20003f85340 */
[----:B------:R-:W-:Y:S01]  /*5950*/  UPLOP3.LUT UP0, UPT, UPT, UPT, UPT, 0x40, 0x4 ;  /* 0x000000000004789c */ /* 0x000fe20003f0e870 */
[----:B------:R-:W-:Y:S01]  /*5960*/  ISETP.NE.AND.EX P3, PT, RZ, UR39, PT, P3 ;  /* 0x00000027ff007c0c */ /* 0x000fe2000bf65330 */
[----:B------:R-:W-:Y:S01]  /*5970*/  UISETP.NE.AND.EX UP1, UPT, UR45, URZ, UPT, UP1 ;  /* 0x000000ff2d00728c */ /* 0x000fe2000bf25310 */
[----:B------:R-:W-:Y:S04]  /*5980*/  PLOP3.LUT P1, PT, PT, PT, UP2, 0x80, 0x8 ;  /* 0x000000000008781c */ /* 0x000fe80003f2f028 */
[----:B------:R-:W-:Y:S06]  /*5990*/  @UP2 UPLOP3.LUT UP0, UPT, UPT, UPT, UP1, 0x80, 0x8 ;  /* 0x000000000008289c */ /* 0x000fec0003f0f010 */
[----:B------:R-:W-:Y:S01]  /*59a0*/  PLOP3.LUT P0, PT, PT, PT, UP0, 0x80, 0x8 ;  /* 0x000000000008781c */ /* 0x000fe20003f0f008 */
[----:B------:R-:W-:Y:S01]  /*59b0*/  @!UPT UIADD3 URZ, UPT, UPT, URZ, URZ, URZ ;  /* 0x000000fffffff290 */ /* 0x000fe2000fffe0ff */
[----:B------:R-:W-:Y:S11]  /*59c0*/  BRA.U !UP1, `(.L_x_102) ;  /* 0x0000000109387547 */ /* 0x000ff6000b800000 */
[----:B------:R-:W-:Y:S01]  /*59d0*/  UISETP.NE.U32.AND UP0, UPT, UR38, URZ, UPT ;  /* 0x000000ff2600728c */ /* 0x000fe2000bf05070 */
[----:B------:R-:W-:Y:S02]  /*59e0*/  HFMA2 R0, -RZ, RZ, 0, 5.9604644775390625e-08 ;  /* 0x00000001ff007431 */ /* 0x000fe400000001ff */
[----:B------:R-:W-:Y:S01]  /*59f0*/  IMAD.MOV.U32 R91, RZ, RZ, 0x1 ;  /* 0x00000001ff5b7424 */ /* 0x000fe200078e00ff */
[----:B------:R-:W-:Y:S06]  /*5a00*/  UISETP.NE.AND.EX UP0, UPT, UR39, URZ, UPT, UP0 ;  /* 0x000000ff2700728c */ /* 0x000fec000bf05300 */
[----:B------:R-:W-:Y:S05]  /*5a10*/  PLOP3.LUT P2, PT, PT, PT, UP0, 0x80, 0x8 ;  /* 0x000000000008781c */ /* 0x000fea0003f4f008 */
[----:B------:R-:W1:Y:S01]  /*5a20*/  @UP0 LDCU.64 UR6, c[0x0][0x888] ;  /* 0x00011100ff0607ac */ /* 0x000e620008000a00 */
[----:B------:R-:W-:Y:S07]  /*5a30*/  @UP0 UIMAD UR4, UR36, UR44, URZ ;  /* 0x0000002c240402a4 */ /* 0x000fee000f8e02ff */
[----:B------:R-:W-:Y:S01]  /*5a40*/  @!P2 PRMT R91, R0, 0x7610, R91 ;  /* 0x00007610005ba816 */ /* 0x000fe2000000005b */
[----:B-1----:R-:W-:Y:S03]  /*5a50*/  @UP0 UIMAD.WIDE UR6, UR4, 0x4, UR6 ;  /* 0x00000004040608a5 */ /* 0x002fe6000f8e0206 */
[----:B------:R-:W1:Y:S03]  /*5a60*/  @!UP0 LDCU UR4, c[0x0][0x880] ;  /* 0x00011000ff0487ac */ /* 0x000e660008000800 */
[----:B------:R-:W-:Y:S01]  /*5a70*/  IMAD.U32 R2, RZ, RZ, UR6 ;  /* 0x00000006ff027e24 */ /* 0x000fe2000f8e00ff */
[----:B------:R-:W-:Y:S05]  /*5a80*/  MOV R3, UR7 ;  /* 0x0000000700037c02 */ /* 0x000fea0008000f00 */
[----:B-----5:R2:W5:Y:S02]  /*5a90*/  @P2 LDG.E R50, desc[UR46][R2.64] ;  /* 0x0000002e02322981 */ /* 0x020564000c1e1900 */
[----:B-12---:R-:W-:Y:S02]  /*5aa0*/  @!P2 IMAD.U32 R50, RZ, RZ, UR4 ;  /* 0x00000004ff32ae24 */ /* 0x006fe4000f8e00ff */
.L_x_102:
[----:B------:R-:W-:Y:S05]  /*5ab0*/  @!P4 BRA `(.L_x_103) ;  /* 0x000000000020c947 */ /* 0x000fea0003800000 */
[----:B------:R-:W-:Y:S04]  /*5ac0*/  ISETP.NE.U32.AND P2, PT, R84, RZ, PT ;  /* 0x000000ff5400720c */ /* 0x000fe80003f45070 */
[----:B------:R-:W-:Y:S11]  /*5ad0*/  ISETP.NE.AND.EX P2, PT, R85, RZ, PT, P2 ;  /* 0x000000ff5500720c */ /* 0x000ff60003f45320 */
[----:B------:R-:W-:Y:S02]  /*5ae0*/  @!UPT UIADD3 URZ, UPT, UPT, URZ, URZ, URZ ;  /* 0x000000fffffff290 */ /* 0x000fe4000fffe0ff */
[----:B------:R-:W1:Y:S01]  /*5af0*/  @P2 LDC.64 R2, c[0x0][0x8a8] ;  /* 0x00022a00ff022b82 */ /* 0x000e620000000a00 */
[----:B------:R-:W-:Y:S04]  /*5b00*/  @P2 IMAD R0, R86, UR36, RZ ;  /* 0x0000002456002c24 */ /* 0x000fe8000f8e02ff */
[----:B-1----:R-:W-:Y:S05]  /*5b10*/  @P2 IMAD.WIDE R2, R0, 0x4, R2 ;  /* 0x0000000400022825 */ /* 0x002fea00078e0202 */
[----:B-----5:R1:W5:Y:S02]  /*5b20*/  @P2 LDG.E R46, desc[UR46][R2.64] ;  /* 0x0000002e022e2981 */ /* 0x020364000c1e1900 */
[----:B-1----:R-:W2:Y:S02]  /*5b30*/  @!P2 LDC R46, c[0x0][0x8a0] ;  /* 0x00022800ff2eab82 */ /* 0x002ea40000000800 */
.L_x_103:
[----:B-----5:R-:W-:Y:S01]  /*5b40*/  ISETP.NE.AND P2, PT, R50, RZ, PT ;  /* 0x000000ff3200720c */ /* 0x020fe20003f45270 */
[----:B------:R-:W-:Y:S01]  /*5b50*/  BSSY B1, `(.L_x_104) ;  /* 0x0000040000017945 */ /* 0x000fe20003800000 */
[----:B------:R-:W-:Y:S01]  /*5b60*/  SEL R7, RZ, 0xffffffff, P3 ;  /* 0xffffffffff077807 */ /* 0x000fe20001800000 */
[----:B------:R-:W-:Y:S01]  /*5b70*/  IMAD.MOV.U32 R55, RZ, RZ, 0x1 ;  /* 0x00000001ff377424 */ /* 0x000fe200078e00ff */
[----:B------:R-:W-:Y:S01]  /*5b80*/  LOP3.LUT P3, RZ, R91, 0xff, RZ, 0xc0, !PT ;  /* 0x000000ff5bff7812 */ /* 0x000fe2000786c0ff */
[----:B------:R-:W-:Y:S01]  /*5b90*/  IMAD R48, R44, 0x40, R47 ;  /* 0x000000402c307824 */ /* 0x000fe200078e022f */
[----:B------:R-:W-:Y:S02]  /*5ba0*/  @P1 SEL R0, RZ, 0xffffffff, P2 ;  /* 0xffffffffff001807 */ /* 0x000fe40001000000 */
[----:B------:R-:W-:Y:S02]  /*5bb0*/  CS2R R62, SRZ ;  /* 0x00000000003e7805 */ /* 0x000fe4000001ff00 */
[----:B------:R-:W-:Y:S02]  /*5bc0*/  LEA R3, R104, UR49, 0x3 ;  /* 0x0000003168037c11 */ /* 0x000fe4000f8e18ff */
[----:B------:R-:W-:Y:S02]  /*5bd0*/  CS2R R60, SRZ ;  /* 0x00000000003c7805 */ /* 0x000fe4000001ff00 */
[----:B------:R-:W-:Y:S02]  /*5be0*/  @P0 SEL R0, R7, R0, !P3 ;  /* 0x0000000007000207 */ /* 0x000fe40005800000 */
[----:B------:R-:W-:Y:S02]  /*5bf0*/  CS2R R58, SRZ ;  /* 0x00000000003a7805 */ /* 0x000fe4000001ff00 */
[----:B------:R-:W-:Y:S02]  /*5c00*/  LEA R110, R44, UR49, 0x3 ;  /* 0x000000312c6e7c11 */ /* 0x000fe4000f8e18ff */
[----:B------:R-:W-:Y:S02]  /*5c10*/  CS2R R56, SRZ ;  /* 0x0000000000387805 */ /* 0x000fe4000001ff00 */
[----:B------:R-:W-:Y:S02]  /*5c20*/  @P1 LOP3.LUT R0, R0, 0x1, RZ, 0xc0, !PT ;  /* 0x0000000100001812 */ /* 0x000fe400078ec0ff */
[----:B------:R-:W-:Y:S02]  /*5c30*/  SHF.L.U32 R5, R106, 0x1f, RZ ;  /* 0x0000001f6a057819 */ /* 0x000fe400000006ff */
[----:B------:R-:W-:Y:S02]  /*5c40*/  ISETP.NE.U32.OR P5, PT, R0, 0x1, !P1 ;  /* 0x000000010000780c */ /* 0x000fe40004fa5470 */
[----:B------:R-:W-:Y:S02]  /*5c50*/  SEL R0, RZ, 0xffffffff, P2 ;  /* 0xffffffffff007807 */ /* 0x000fe40001000000 */
[----:B------:R-:W-:Y:S02]  /*5c60*/  PLOP3.LUT P2, PT, PT, PT, UP1, 0x80, 0x8 ;  /* 0x000000000008781c */ /* 0x000fe40003f4f018 */
[----:B------:R-:W-:Y:S07]  /*5c70*/  P2R R64, PR, RZ, 0x20 ;  /* 0x00000020ff407803 */ /* 0x000fee0000000000 */
[----:B------:R-:W-:Y:S04]  /*5c80*/  @P5 SHF.L.U32 R2, R99, 0x1f, RZ ;  /* 0x0000001f63025819 */ /* 0x000fe800000006ff */
[----:B------:R-:W1:Y:S01]  /*5c90*/  @P5 SYNCS.PHASECHK.TRANS64.TRYWAIT P1, [R3+URZ+0x40], R2 ;  /* 0x00004002030055a7 */ /* 0x000e6200080211ff */
[----:B------:R-:W-:Y:S04]  /*5ca0*/  @P2 SEL R0, R7, R0, !P3 ;  /* 0x0000000007002207 */ /* 0x000fe80005800000 */
[----:B------:R-:W-:Y:S04]  /*5cb0*/  LOP3.LUT R0, R0, 0x1, RZ, 0xc0, !PT ;  /* 0x0000000100007812 */ /* 0x000fe800078ec0ff */
[----:B------:R-:W-:Y:S04]  /*5cc0*/  ISETP.NE.U32.AND P4, PT, R0, 0x1, PT ;  /* 0x000000010000780c */ /* 0x000fe80003f85070 */
[----:B------:R-:W-:Y:S01]  /*5cd0*/  P2R R72, PR, RZ, 0x10 ;  /* 0x00000010ff487803 */ /* 0x000fe20000000000 */
[----:B------:R3:W4:Y:S01]  /*5ce0*/  SYNCS.PHASECHK.TRANS64.TRYWAIT P0, [R110+URZ+0x90], R5 ;  /* 0x000090056e0075a7 */ /* 0x00072200080011ff */
[----:B-1----:R-:W-:Y:S01]  /*5cf0*/  @P5 SEL R55, RZ, 0x1, !P1 ;  /* 0x00000001ff375807 */ /* 0x002fe20004800000 */
[----:B---3--:R-:W-:Y:S06]  /*5d00*/  @!P5 BRA `(.L_x_105) ;  /* 0x000000000090d947 */ /* 0x008fec0003800000 */
[----:B------:R-:W-:Y:S01]  /*5d10*/  @P4 IMAD R4, R104, 0x1000, R95 ;  /* 0x0000100068044824 */ /* 0x000fe200078e025f */
[----:B------:R-:W-:Y:S01]  /*5d20*/  LOP3.LUT P5, RZ, R96, 0x80, RZ, 0xc0, !PT ;  /* 0x0000008060ff7812 */ /* 0x000fe200078ac0ff */
[----:B------:R-:W-:Y:S01]  /*5d30*/  BSSY B0, `(.L_x_106) ;  /* 0x000000f000007945 */ /* 0x000fe20003800000 */
[----:B------:R-:W-:Y:S01]  /*5d40*/  ISETP.NE.AND P2, PT, R55, RZ, PT ;  /* 0x000000ff3700720c */ /* 0x000fe20003f45270 */
[----:B------:R-:W-:Y:S01]  /*5d50*/  @P4 VIADD R0, R4, UR49 ;  /* 0x0000003104004c36 */ /* 0x000fe20008000000 */
[----:B------:R-:W-:Y:S02]  /*5d60*/  PLOP3.LUT P1, PT, PT, PT, PT, 0x8, 0x80 ;  /* 0x000000000080781c */ /* 0x000fe40003f2e170 */
[----:B------:R-:W-:Y:S02]  /*5d70*/  CS2R R58, SRZ ;  /* 0x00000000003a7805 */ /* 0x000fe4000001ff00 */
[----:B------:R-:W-:Y:S01]  /*5d80*/  @P4 PLOP3.LUT P1, PT, P5, PT, PT, 0x80, 0x8 ;  /* 0x000000000008481c */ /* 0x000fe20002f2f070 */
[C---:B------:R-:W-:Y:S01]  /*5d90*/  @P4 VIADD R2, R0.reuse, 0x10 ;  /* 0x0000001000024836 */ /* 0x040fe20000000000 */
[----:B------:R-:W-:Y:S02]  /*5da0*/  CS2R R56, SRZ ;  /* 0x0000000000387805 */ /* 0x000fe4000001ff00 */
[----:B------:R-:W-:Y:S02]  /*5db0*/  CS2R R62, SRZ ;  /* 0x00000000003e7805 */ /* 0x000fe4000001ff00 */
[----:B------:R-:W-:Y:S07]  /*5dc0*/  CS2R R60, SRZ ;  /* 0x00000000003c7805 */ /* 0x000fee000001ff00 */
[----:B------:R-:W-:Y:S01]  /*5dd0*/  @P1 VIADD R2, R0, 0xfffffff0 ;  /* 0xfffffff000021836 */ /* 0x000fe20000000000 */
[----:B------:R-:W-:Y:S06]  /*5de0*/  @P2 BRA `(.L_x_107) ;  /* 0x00000000000c2947 */ /* 0x000fec0003800000 */
[----:B------:R-:W-:Y:S04]  /*5df0*/  SHF.L.U32 R0, R99, 0x1f, RZ ;  /* 0x0000001f63007819 */ /* 0x000fe800000006ff */
[----:B------:R-:W1:Y:S02]  /*5e00*/  SYNCS.PHASECHK.TRANS64.TRYWAIT P1, [R3+URZ+0x40], R0 ;  /* 0x00004000030075a7 */ /* 0x000e6400080211ff */
[----:B-1----:R-:W-:Y:S05]  /*5e10*/  @!P1 BRA `(.L_x_108) ;  /* 0x0000002400849947 */ /* 0x002fea0003800000 */
.L_x_107:
[----:B------:R-:W-:Y:S05]  /*5e20*/  BSYNC B0 ;  /* 0x0000000000007941 */ /* 0x000fea0003800000 */
.L_x_106:
[----:B------:R-:W-:Y:S01]  /*5e30*/  ISETP.NE.AND P1, PT, R72, RZ, PT ;  /* 0x000000ff4800720c */ /* 0x000fe20003f25270 */
[----:B-1----:R-:W-:Y:S02]  /*5e40*/  VIADD R3, R3, 0x50 ;  /* 0x0000005003037836 */ /* 0x002fe40000000000 */
[----:B------:R-:W-:Y:S02]  /*5e50*/  IMAD.U32 R0, RZ, RZ, UR37 ;  /* 0x00000025ff007e24 */ /* 0x000fe4000f8e00ff */
[----:B------:R-:W-:Y:S03]  /*5e60*/  VIADD R104, R104, 0x1 ;  /* 0x0000000168687836 */ /* 0x000fe60000000000 */
[----:B------:R-:W-:Y:S05]  /*5e70*/  PRMT R0, R0, 0x654, R3 ;  /* 0x0000065400007816 */ /* 0x000fea0000000003 */
[----:B------:R1:W3:Y:S04]  /*5e80*/  @P1 LDS.128 R56, [R4+UR49+0x200] ;  /* 0x0002003104381984 */ /* 0x0002e80008000c00 */
[----:B------:R1:W1:Y:S01]  /*5e90*/  @P1 LDS.128 R60, [R2+0x200] ;  /* 0x00020000023c1984 */ /* 0x0002620000000c00 */
[C---:B------:R-:W-:Y:S01]  /*5ea0*/  ISETP.NE.AND P1, PT, R104.reuse, 0x2, PT ;  /* 0x000000026800780c */ /* 0x040fe20003f25270 */
[----:B------:R-:W-:Y:S01]  /*5eb0*/  @!PT LDS RZ, [RZ] ;  /* 0x00000000fffff984 */ /* 0x000fe20000000800 */
[----:B------:R-:W-:Y:S01]  /*5ec0*/  @!PT LDS RZ, [RZ] ;  /* 0x00000000fffff984 */ /* 0x000fe20000000800 */
[----:B------:R-:W-:Y:S01]  /*5ed0*/  @!PT LDS RZ, [RZ] ;  /* 0x00000000fffff984 */ /* 0x000fe20000000800 */
[----:B------:R-:W-:Y:S01]  /*5ee0*/  @!PT LDS RZ, [RZ] ;  /* 0x00000000fffff984 */ /* 0x000fe20000000800 */
[----:B------:R5:W-:Y:S06]  /*5ef0*/  MEMBAR.ALL.CTA ;  /* 0x0000000000007992 */ /* 0x000bec0000008000 */
[----:B-----5:R-:W5:Y:S01]  /*5f00*/  FENCE.VIEW.ASYNC.S ;  /* 0x00000000000073c6 */ /* 0x020f620000000000 */
[----:B------:R-:W-:Y:S01]  /*5f10*/  SEL R104, R104, RZ, P1 ;  /* 0x000000ff68687207 */ /* 0x000fe20000800000 */
[----:B-----5:R5:W-:Y:S02]  /*5f20*/  SYNCS.ARRIVE.TRANS64.RED.A1T0 RZ, [R0+URZ], RZ ;  /* 0x000000ff00ff79a7 */ /* 0x020be400081004ff */
[----:B-----5:R-:W-:Y:S04]  /*5f30*/  SEL R0, RZ, 0x1, P1 ;  /* 0x00000001ff007807 */ /* 0x020fe80000800000 */
[----:B---3--:R-:W-:Y:S02]  /*5f40*/  LOP3.LUT R99, R99, R0, RZ, 0x3c, !PT ;  /* 0x0000000063637212 */ /* 0x008fe400078e3cff */
.L_x_105:
[----:B------:R-:W-:Y:S05]  /*5f50*/  BSYNC B1 ;  /* 0x0000000000017941 */ /* 0x000fea0003800000 */
.L_x_104:
[----:B------:R-:W-:Y:S04]  /*5f60*/  SHF.R.U32.HI R0, RZ, 0x15, R48 ;  /* 0x00000015ff007819 */ /* 0x000fe80000011630 */
[----:B------:R-:W-:Y:S01]  /*5f70*/  LOP3.LUT P1, RZ, R0, 0x3, R97, 0x48, !PT ;  /* 0x0000000300ff7812 */ /* 0x000fe20007824861 */
[----:B------:R-:W-:Y:S01]  /*5f80*/  @!UPT UIADD3 URZ, UPT, UPT, URZ, URZ, URZ ;  /* 0x000000fffffff290 */ /* 0x000fe2000fffe0ff */
[----:B----4-:R-:W-:Y:S11]  /*5f90*/  @P0 BRA `(.L_x_109) ;  /* 0x0000000000080947 */ /* 0x010ff60003800000 */
[----:B------:R-:W3:Y:S02]  /*5fa0*/  SYNCS.PHASECHK.TRANS64.TRYWAIT P0, [R110+URZ+0x90], R5 ;  /* 0x000090056e0075a7 */ /* 0x000ee400080011ff */
[----:B---3--:R-:W-:Y:S05]  /*5fb0*/  @!P0 BRA `(.L_x_110) ;  /* 0x0000002400308947 */ /* 0x008fea0003800000 */
.L_x_109:
[----:B------:R-:W-:Y:S05]  /*5fc0*/  @!P1 BRA `(.L_x_111) ;  /* 0x0000000000409947 */ /* 0x000fea0003800000 */
[----:B------:R-:W3:Y:S01]  /*5fd0*/  LDCU.64 UR8, c[0x4][0x70] ;  /* 0x01000e00ff0877ac */ /* 0x000ee20008000a00 */
[----:B------:R-:W-:Y:S01]  /*5fe0*/  MOV R3, 0x0 ;  /* 0x0000000000037802 */ /* 0x000fe20000000f00 */
[----:B------:R-:W-:Y:S02]  /*5ff0*/  HFMA2 R12, -RZ, RZ, 0, 5.9604644775390625e-08 ;  /* 0x00000001ff0c7431 */ /* 0x000fe400000001ff */
[----:B------:R-:W-:Y:S02]  /*6000*/  IMAD.MOV.U32 R8, RZ, RZ, 0x192 ;  /* 0x00000192ff087424 */ /* 0x000fe400078e00ff */
[----:B------:R-:W-:Y:S01]  /*6010*/  IMAD.MOV.U32 R13, RZ, RZ, RZ ;  /* 0x000000ffff0d7224 */ /* 0x000fe200078e00ff */
[----:B------:R-:W4:Y:S01]  /*6020*/  LDCU.64 UR6, c[0x4][0x78] ;  /* 0x01000f00ff0677ac */ /* 0x000f220008000a00 */
[----:B-1----:R-:W1:Y:S01]  /*6030*/  LDC.64 R2, c[0x4][R3] ;  /* 0x0100000003027b82 */ /* 0x002e620000000a00 */
[----:B------:R-:W5:Y:S01]  /*6040*/  LDCU.64 UR4, c[0x4][0x10] ;  /* 0x01000200ff0477ac */ /* 0x000f620008000a00 */
[----:B---3--:R-:W-:Y:S01]  /*6050*/  MOV R5, UR9 ;  /* 0x0000000900057c02 */ /* 0x008fe20008000f00 */
[----:B------:R-:W-:Y:S01]  /*6060*/  IMAD.U32 R4, RZ, RZ, UR8 ;  /* 0x00000008ff047e24 */ /* 0x000fe2000f8e00ff */
[----:B----4-:R-:W-:Y:S01]  /*6070*/  MOV R7, UR7 ;  /* 0x0000000700077c02 */ /* 0x010fe20008000f00 */
[----:B------:R-:W-:Y:S01]  /*6080*/  IMAD.U32 R6, RZ, RZ, UR6 ;  /* 0x00000006ff067e24 */ /* 0x000fe2000f8e00ff */
[----:B-----5:R-:W-:Y:S01]  /*6090*/  MOV R11, UR5 ;  /* 0x00000005000b7c02 */ /* 0x020fe20008000f00 */
[----:B------:R-:W-:Y:S02]  /*60a0*/  IMAD.U32 R10, RZ, RZ, UR4 ;  /* 0x00000004ff0a7e24 */ /* 0x000fe4000f8e00ff */
[----:B------:R-:W-:Y:S07]  /*60b0*/  LEPC R20, `(.L_x_111) ;  /* 0x000000001014794e */ /* 0x000fee0000000000 */
[----:B-12---:R-:W-:Y:S05]  /*60c0*/  CALL.ABS.NOINC R2 ;  /* 0x0000000002007343 */ /* 0x006fea0003c00000 */
.L_x_111:
[----:B------:R-:W-:Y:S05]  /*60d0*/  WARPSYNC.ALL ;  /* 0x0000000000007948 */ /* 0x000fea0003800000 */
[----:B------:R-:W-:Y:S01]  /*60e0*/  R2UR UR4, R48 ;  /* 0x00000000300472ca */ /* 0x000fe200000e0000 */
[----:B------:R-:W-:Y:S01]  /*60f0*/  HFMA2 R70, -RZ, RZ, 0, 9.5367431640625e-07 ;  /* 0x00000010ff467431 */ /* 0x000fe200000001ff */
[C---:B------:R-:W-:Y:S01]  /*6100*/  PRMT R49, R56.reuse, 0x8880, RZ ;  /* 0x0000888038317816 */ /* 0x040fe200000000ff */
[----:B------:R-:W-:Y:S01]  /*6110*/  BSSY.RECONVERGENT B0, `(.L_x_112) ;  /* 0x00000a4000007945 */ /* 0x000fe20003800200 */
[C---:B------:R-:W-:Y:S02]  /*6120*/  SHF.L.U32 R51, R56.reuse, 0x10, RZ ;  /* 0x0000001038337819 */ /* 0x040fe400000006ff */
[----:B------:R-:W-:Y:S02]  /*6130*/  SHF.L.U32 R52, R56, 0x8, RZ ;  /* 0x0000000838347819 */ /* 0x000fe400000006ff */
[----:B------:R-:W-:Y:S02]  /*6140*/  SHF.R.S32.HI R51, RZ, 0x18, R51 ;  /* 0x00000018ff337819 */ /* 0x000fe40000011433 */
[----:B------:R-:W-:Y:S02]  /*6150*/  PRMT R53, R57, 0x8880, RZ ;  /* 0x0000888039357816 */ /* 0x000fe400000000ff */
[----:B------:R-:W-:Y:S01]  /*6160*/  ISETP.NE.AND P6, PT, R64, RZ, PT ;  /* 0x000000ff4000720c */ /* 0x000fe20003fc5270 */
[----:B-1-3--:R-:W2:Y:S01]  /*6170*/  LDTM.x32 R4, tmem[UR4] ;  /* 0x00000004000479ee */ /* 0x00aea200082c0000 */
[----:B------:R-:W-:Y:S02]  /*6180*/  IADD3 R73, PT, PT, R95, UR49, RZ ;  /* 0x000000315f497c10 */ /* 0x000fe4000fffe0ff */
[----:B------:R-:W-:Y:S02]  /*6190*/  LOP3.LUT P5, RZ, R96, 0x80, RZ, 0xc0, !PT ;  /* 0x0000008060ff7812 */ /* 0x000fe400078ac0ff */
[----:B------:R-:W-:Y:S02]  /*61a0*/  PRMT R54, R59, 0x8880, RZ ;  /* 0x000088803b367816 */ /* 0x000fe400000000ff */
[----:B------:R-:W-:Y:S02]  /*61b0*/  SEL R74, R70, 0xfffffff0, !P5 ;  /* 0xfffffff0464a7807 */ /* 0x000fe40006800000 */
[----:B------:R-:W-:Y:S02]  /*61c0*/  ISETP.NE.AND P0, PT, R108, RZ, PT ;  /* 0x000000ff6c00720c */ /* 0x000fe40003f05270 */
[----:B------:R-:W-:Y:S01]  /*61d0*/  IADD3 R112, PT, PT, R73, R74, RZ ;  /* 0x0000004a49707210 */ /* 0x000fe20007ffe0ff */
[C---:B--2---:R-:W-:Y:S02]  /*61e0*/  IMAD R0, R46.reuse, R4, RZ ;  /* 0x000000042e007224 */ /* 0x044fe400078e02ff */
[C---:B------:R-:W-:Y:S02]  /*61f0*/  IMAD R2, R46.reuse, R5, RZ ;  /* 0x000000052e027224 */ /* 0x040fe400078e02ff */
[----:B------:R-:W-:Y:S01]  /*6200*/  IMAD R0, R49, R50, R0 ;  /* 0x0000003231007224 */ /* 0x000fe200078e0200 */
[----:B------:R-:W-:Y:S01]  /*6210*/  SHF.R.S32.HI R49, RZ, 0x18, R52 ;  /* 0x00000018ff317819 */ /* 0x000fe20000011434 */
[C---:B------:R-:W-:Y:S02]  /*6220*/  IMAD R3, R46.reuse, R6, RZ ;  /* 0x000000062e037224 */ /* 0x040fe400078e02ff */
[-C--:B------:R-:W-:Y:S01]  /*6230*/  IMAD R2, R51, R50.reuse, R2 ;  /* 0x0000003233027224 */ /* 0x080fe200078e0202 */
[----:B------:R-:W-:Y:S01]  /*6240*/  SHF.R.S32.HI R51, RZ, 0x18, R56 ;  /* 0x00000018ff337819 */ /* 0x000fe20000011438 */
[C---:B------:R-:W-:Y:S02]  /*6250*/  IMAD R7, R46.reuse, R7, RZ ;  /* 0x000000072e077224 */ /* 0x040fe400078e02ff */
[----:B------:R-:W-:Y:S01]  /*6260*/  IMAD R3, R49, R50, R3 ;  /* 0x0000003231037224 */ /* 0x000fe200078e0203 */
[----:B------:R-:W-:Y:S01]  /*6270*/  MOV R49, R53 ;  /* 0x0000003500317202 */ /* 0x000fe20000000f00 */
[C---:B------:R-:W-:Y:S01]  /*6280*/  IMAD.U32 R52, R57.reuse, 0x10000, RZ ;  /* 0x0001000039347824 */ /* 0x040fe200078e00ff */
[----:B------:R-:W-:Y:S01]  /*6290*/  SHF.L.U32 R53, R57, 0x8, RZ ;  /* 0x0000000839357819 */ /* 0x000fe200000006ff */
[C---:B------:R-:W-:Y:S02]  /*62a0*/  IMAD R4, R46.reuse, R8, RZ ;  /* 0x000000082e047224 */ /* 0x040fe400078e02ff */
[-C--:B------:R-:W-:Y:S01]  /*62b0*/  IMAD R7, R51, R50.reuse, R7 ;  /* 0x0000003233077224 */ /* 0x080fe200078e0207 */
[----:B------:R-:W-:Y:S01]  /*62c0*/  SHF.R.S32.HI R51, RZ, 0x18, R52 ;  /* 0x00000018ff337819 */ /* 0x000fe20000011434 */
[C---:B------:R-:W-:Y:S01]  /*62d0*/  IMAD R5, R46.reuse, R9, RZ ;  /* 0x000000092e057224 */ /* 0x040fe200078e02ff */
[----:B------:R-:W-:Y:S01]  /*62e0*/  SHF.R.S32.HI R52, RZ, 0x18, R57 ;  /* 0x00000018ff347819 */ /* 0x000fe20000011439 */
[----:B------:R-:W-:Y:S01]  /*62f0*/  IMAD R4, R49, R50, R4 ;  /* 0x0000003231047224 */ /* 0x000fe200078e0204 */
[----:B------:R-:W-:Y:S01]  /*6300*/  SHF.R.S32.HI R49, RZ, 0x18, R53 ;  /* 0x00000018ff317819 */ /* 0x000fe20000011435 */
[----:B------:R-:W-:Y:S01]  /*6310*/  IMAD R6, R46, R10, RZ ;  /* 0x0000000a2e067224 */ /* 0x000fe200078e02ff */
[----:B------:R-:W-:Y:S01]  /*6320*/  PRMT R53, R58, 0x8880, RZ ;  /* 0x000088803a357816 */ /* 0x000fe200000000ff */
[----:B------:R-:W-:Y:S01]  /*6330*/  IMAD R11, R46, R11, RZ ;  /* 0x0000000b2e0b7224 */ /* 0x000fe200078e02ff */
[----:B------:R-:W-:Y:S01]  /*6340*/  I2IP.S8.S32.SAT R65, R7, R3, RZ ;  /* 0x0000000307417239 */ /* 0x000fe200000014ff */
[----:B------:R-:W-:Y:S02]  /*6350*/  IMAD R5, R51, R50, R5 ;  /* 0x0000003233057224 */ /* 0x000fe400078e0205 */
[----:B------:R-:W-:Y:S01]  /*6360*/  IMAD.U32 R51, R58, 0x10000, RZ ;  /* 0x000100003a337824 */ /* 0x000fe200078e00ff */
[----:B------:R-:W-:Y:S01]  /*6370*/  I2IP.S8.S32.SAT R64, R2, R0, R65 ;  /* 0x0000000002407239 */ /* 0x000fe20000001441 */
[----:B------:R-:W-:Y:S01]  /*6380*/  IMAD R6, R49, R50, R6 ;  /* 0x0000003231067224 */ /* 0x000fe200078e0206 */
[----:B------:R-:W-:Y:S01]  /*6390*/  MOV R49, R53 ;  /* 0x0000003500317202 */ /* 0x000fe20000000f00 */
[----:B------:R-:W-:Y:S01]  /*63a0*/  IMAD R8, R46, R12, RZ ;  /* 0x0000000c2e087224 */ /* 0x000fe200078e02ff */
[----:B------:R-:W-:Y:S01]  /*63b0*/  SHF.R.S32.HI R51, RZ, 0x18, R51 ;  /* 0x00000018ff337819 */ /* 0x000fe20000011433 */
[-C--:B------:R-:W-:Y:S01]  /*63c0*/  IMAD R11, R52, R50.reuse, R11 ;  /* 0x00000032340b7224 */ /* 0x080fe200078e020b */
[----:B------:R-:W-:Y:S01]  /*63d0*/  SHF.L.U32 R52, R58, 0x8, RZ ;  /* 0x000000083a347819 */ /* 0x000fe200000006ff */
[C---:B------:R-:W-:Y:S01]  /*63e0*/  IMAD R9, R46.reuse, R13, RZ ;  /* 0x0000000d2e097224 */ /* 0x040fe200078e02ff */
[----:B------:R-:W-:Y:S01]  /*63f0*/  SHF.L.U32 R53, R59, 0x8, RZ ;  /* 0x000000083b357819 */ /* 0x000fe200000006ff */
[----:B------:R-:W-:Y:S01]  /*6400*/  IMAD R8, R49, R50, R8 ;  /* 0x0000003231087224 */ /* 0x000fe200078e0208 */
[----:B------:R-:W-:Y:S01]  /*6410*/  SHF.R.S32.HI R49, RZ, 0x18, R52 ;  /* 0x00000018ff317819 */ /* 0x000fe20000011434 */
[C---:B------:R-:W-:Y:S01]  /*6420*/  IMAD R10, R46.reuse, R14, RZ ;  /* 0x0000000e2e0a7224 */ /* 0x040fe200078e02ff */
[----:B------:R-:W-:Y:S01]  /*6430*/  I2IP.S8.S32.SAT R65, R11, R6, RZ ;  /* 0x000000060b417239 */ /* 0x000fe200000014ff */
[----:B------:R-:W-:Y:S01]  /*6440*/  IMAD R9, R51, R50, R9 ;  /* 0x0000003233097224 */ /* 0x000fe200078e0209 */
[----:B------:R-:W-:Y:S01]  /*6450*/  SHF.R.S32.HI R51, RZ, 0x18, R58 ;  /* 0x00000018ff337819 */ /* 0x000fe2000001143a */
[----:B------:R-:W-:Y:S01]  /*6460*/  IMAD.U32 R52, R59, 0x10000, RZ ;  /* 0x000100003b347824 */ /* 0x000fe200078e00ff */
[----:B------:R-:W-:Y:S01]  /*6470*/  I2IP.S8.S32.SAT R65, R5, R4, R65 ;  /* 0x0000000405417239 */ /* 0x000fe20000001441 */
[C---:B------:R-:W-:Y:S01]  /*6480*/  IMAD R15, R46.reuse, R15, RZ ;  /* 0x0000000f2e0f7224 */ /* 0x040fe200078e02ff */
[----:B------:R-:W-:Y:S01]  /*6490*/  SHF.R.S32.HI R53, RZ, 0x18, R53 ;  /* 0x00000018ff357819 */ /* 0x000fe20000011435 */
[----:B------:R-:W-:Y:S01]  /*64a0*/  IMAD R10, R49, R50, R10 ;  /* 0x00000032310a7224 */ /* 0x000fe200078e020a */
[----:B------:R-:W-:Y:S01]  /*64b0*/  MOV R49, R54 ;  /* 0x0000003600317202 */ /* 0x000fe20000000f00 */
[C---:B------:R-:W-:Y:S01]  /*64c0*/  IMAD R12, R46.reuse, R16, RZ ;  /* 0x000000102e0c7224 */ /* 0x040fe200078e02ff */
[----:B------:R-:W-:Y:S01]  /*64d0*/  SHF.R.S32.HI R52, RZ, 0x18, R52 ;  /* 0x00000018ff347819 */ /* 0x000fe20000011434 */
[C---:B------:R-:W-:Y:S02]  /*64e0*/  IMAD R13, R46.reuse, R17, RZ ;  /* 0x000000112e0d7224 */ /* 0x040fe400078e02ff */
[----:B------:R-:W-:Y:S01]  /*64f0*/  IMAD R15, R51, R50, R15 ;  /* 0x00000032330f7224 */ /* 0x000fe200078e020f */
[----:B------:R-:W-:Y:S01]  /*6500*/  SHF.R.S32.HI R51, RZ, 0x18, R59 ;  /* 0x00000018ff337819 */ /* 0x000fe2000001143b */
[C---:B------:R-:W-:Y:S02]  /*6510*/  IMAD R14, R46.reuse, R18, RZ ;  /* 0x000000122e0e7224 */ /* 0x040fe400078e02ff */
[----:B------:R-:W-:Y:S01]  /*6520*/  IMAD R12, R49, R50, R12 ;  /* 0x00000032310c7224 */ /* 0x000fe200078e020c */
[----:B------:R-:W-:Y:S01]  /*6530*/  I2IP.S8.S32.SAT R66, R15, R10, RZ ;  /* 0x0000000a0f427239 */ /* 0x000fe200000014ff */
[----:B------:R-:W-:Y:S01]  /*6540*/  IMAD R19, R46, R19, RZ ;  /* 0x000000132e137224 */ /* 0x000fe200078e02ff */
[----:B------:R-:W-:Y:S01]  /*6550*/  PRMT R49, R60, 0x8880, RZ ;  /* 0x000088803c317816 */ /* 0x000fe200000000ff */
[----:B------:R-:W-:Y:S01]  /*6560*/  IMAD R13, R52, R50, R13 ;  /* 0x00000032340d7224 */ /* 0x000fe200078e020d */
[----:B------:R-:W-:Y:S01]  /*6570*/  I2IP.S8.S32.SAT R66, R9, R8, R66 ;  /* 0x0000000809427239 */ /* 0x000fe20000001442 */
[-C--:B------:R-:W-:Y:S01]  /*6580*/  IMAD R14, R53, R50.reuse, R14 ;  /* 0x00000032350e7224 */ /* 0x080fe200078e020e */
[----:B------:R-:W-:Y:S01]  /*6590*/  PRMT R53, R61, 0x8880, RZ ;  /* 0x000088803d357816 */ /* 0x000fe200000000ff */
[----:B------:R-:W-:Y:S01]  /*65a0*/  IMAD R19, R51, R50, R19 ;  /* 0x0000003233137224 */ /* 0x000fe200078e0213 */
[----:B------:R-:W-:Y:S01]  /*65b0*/  SHF.L.U32 R52, R61, 0x10, RZ ;  /* 0x000000103d347819 */ /* 0x000fe200000006ff */
[----:B------:R-:W-:Y:S02]  /*65c0*/  IMAD R16, R46, R20, RZ ;  /* 0x000000142e107224 */ /* 0x000fe400078e02ff */
[C---:B------:R-:W-:Y:S01]  /*65d0*/  IMAD.U32 R51, R60.reuse, 0x10000, RZ ;  /* 0x000100003c337824 */ /* 0x040fe200078e00ff */
[----:B------:R-:W-:Y:S01]  /*65e0*/  I2IP.S8.S32.SAT R67, R19, R14, RZ ;  /* 0x0000000e13437239 */ /* 0x000fe200000014ff */
[----:B------:R-:W-:Y:S01]  /*65f0*/  IMAD R16, R49, R50, R16 ;  /* 0x0000003231107224 */ /* 0x000fe200078e0210 */
[----:B------:R-:W-:Y:S01]  /*6600*/  SHF.L.U32 R49, R60, 0x8, RZ ;  /* 0x000000083c317819 */ /* 0x000fe200000006ff */
[C---:B------:R-:W-:Y:S01]  /*6610*/  IMAD R17, R46.reuse, R21, RZ ;  /* 0x000000152e117224 */ /* 0x040fe200078e02ff */
[----:B------:R-:W-:Y:S01]  /*6620*/  SHF.R.S32.HI R51, RZ, 0x18, R51 ;  /* 0x00000018ff337819 */ /* 0x000fe20000011433 */
[C---:B------:R-:W-:Y:S01]  /*6630*/  IMAD R18, R46.reuse, R22, RZ ;  /* 0x000000162e127224 */ /* 0x040fe200078e02ff */
[----:B------:R-:W-:Y:S01]  /*6640*/  SHF.R.S32.HI R49, RZ, 0x18, R49 ;  /* 0x00000018ff317819 */ /* 0x000fe20000011431 */
[C---:B------:R-:W-:Y:S01]  /*6650*/  IMAD R23, R46.reuse, R23, RZ ;  /* 0x000000172e177224 */ /* 0x040fe200078e02ff */
[----:B------:R-:W-:Y:S01]  /*6660*/  I2IP.S8.S32.SAT R67, R13, R12, R67 ;  /* 0x0000000c0d437239 */ /* 0x000fe20000001443 */
[----:B------:R-:W-:Y:S01]  /*6670*/  IMAD R17, R51, R50, R17 ;  /* 0x0000003233117224 */ /* 0x000fe200078e0211 */
[----:B------:R-:W-:Y:S01]  /*6680*/  SHF.R.S32.HI R51, RZ, 0x18, R60 ;  /* 0x00000018ff337819 */ /* 0x000fe2000001143c */
[----:B------:R-:W-:Y:S01]  /*6690*/  IMAD.SHL.U32 R54, R61, 0x100, RZ ;  /* 0x000001003d367824 */ /* 0x000fe200078e00ff */
[----:B------:R-:W-:Y:S01]  /*66a0*/  SHF.R.S32.HI R52, RZ, 0x18, R52 ;  /* 0x00000018ff347819 */ /* 0x000fe20000011434 */
[C---:B------:R-:W-:Y:S01]  /*66b0*/  IMAD R20, R46.reuse, R24, RZ ;  /* 0x000000182e147224 */ /* 0x040fe200078e02ff */
[----:B------:R1:W-:Y:S01]  /*66c0*/  STS.128 [R95+UR49+0x2200], R64 ;  /* 0x002200405f007988 */ /* 0x0003e20008000c31 */
[-C--:B------:R-:W-:Y:S01]  /*66d0*/  IMAD R18, R49, R50.reuse, R18 ;  /* 0x0000003231127224 */ /* 0x080fe200078e0212 */
[----:B------:R-:W-:Y:S01]  /*66e0*/  SHF.R.S32.HI R49, RZ, 0x18, R54 ;  /* 0x00000018ff317819 */ /* 0x000fe20000011436 */
[C---:B------:R-:W-:Y:S01]  /*66f0*/  IMAD R21, R46.reuse, R25, RZ ;  /* 0x000000192e157224 */ /* 0x040fe200078e02ff */
[----:B------:R-:W-:Y:S01]  /*6700*/  SHF.R.S32.HI R54, RZ, 0x18, R63 ;  /* 0x00000018ff367819 */ /* 0x000fe2000001143f */
[----:B------:R-:W-:Y:S01]  /*6710*/  IMAD R23, R51, R50, R23 ;  /* 0x0000003233177224 */ /* 0x000fe200078e0217 */
[----:B------:R-:W-:Y:S01]  /*6720*/  SHF.R.S32.HI R51, RZ, 0x18, R61 ;  /* 0x00000018ff337819 */ /* 0x000fe2000001143d */
[C---:B------:R-:W-:Y:S02]  /*6730*/  IMAD R22, R46.reuse, R26, RZ ;  /* 0x0000001a2e167224 */ /* 0x040fe400078e02ff */
[----:B------:R-:W-:Y:S01]  /*6740*/  IMAD R20, R53, R50, R20 ;  /* 0x0000003235147224 */ /* 0x000fe200078e0214 */
[----:B------:R-:W-:Y:S01]  /*6750*/  I2IP.S8.S32.SAT R68, R23, R18, RZ ;  /* 0x0000001217447239 */ /* 0x000fe200000014ff */
[----:B------:R-:W-:Y:S01]  /*6760*/  IMAD R27, R46, R27, RZ ;  /* 0x0000001b2e1b7224 */ /* 0x000fe200078e02ff */
[----:B------:R-:W-:Y:S01]  /*6770*/  SHF.L.U32 R53, R62, 0x8, RZ ;  /* 0x000000083e357819 */ /* 0x000fe200000006ff */
[-C--:B------:R-:W-:Y:S01]  /*6780*/  IMAD R21, R52, R50.reuse, R21 ;  /* 0x0000003234157224 */ /* 0x080fe200078e0215 */
[C---:B------:R-:W-:Y:S01]  /*6790*/  SHF.L.U32 R52, R62.reuse, 0x10, RZ ;  /* 0x000000103e347819 */ /* 0x040fe200000006ff */
[----:B------:R-:W-:Y:S01]  /*67a0*/  IMAD R22, R49, R50, R22 ;  /* 0x0000003231167224 */ /* 0x000fe200078e0216 */
[----:B------:R-:W-:Y:S01]  /*67b0*/  PRMT R49, R62, 0x8880, RZ ;  /* 0x000088803e317816 */ /* 0x000fe200000000ff */
[C---:B------:R-:W-:Y:S01]  /*67c0*/  IMAD R24, R46.reuse, R28, RZ ;  /* 0x0000001c2e187224 */ /* 0x040fe200078e02ff */
[----:B------:R-:W-:Y:S01]  /*67d0*/  I2IP.S8.S32.SAT R68, R17, R16, R68 ;  /* 0x0000001011447239 */ /* 0x000fe20000001444 */
[----:B------:R-:W-:Y:S01]  /*67e0*/  IMAD R27, R51, R50, R27 ;  /* 0x00000032331b7224 */ /* 0x000fe200078e021b */
[----:B------:R-:W-:Y:S01]  /*67f0*/  SHF.R.S32.HI R51, RZ, 0x18, R52 ;  /* 0x00000018ff337819 */ /* 0x000fe20000011434 */
[C---:B------:R-:W-:Y:S01]  /*6800*/  IMAD R25, R46.reuse, R29, RZ ;  /* 0x0000001d2e197224 */ /* 0x040fe200078e02ff */
[----:B------:R-:W-:Y:S01]  /*6810*/  SHF.R.S32.HI R53, RZ, 0x18, R53 ;  /* 0x00000018ff357819 */ /* 0x000fe20000011435 */
[C---:B------:R-:W-:Y:S01]  /*6820*/  IMAD R26, R46.reuse, R30, RZ ;  /* 0x0000001e2e1a7224 */ /* 0x040fe200078e02ff */
[----:B------:R-:W-:Y:S01]  /*6830*/  I2IP.S8.S32.SAT R69, R27, R22, RZ ;  /* 0x000000161b457239 */ /* 0x000fe200000014ff */
[-C--:B------:R-:W-:Y:S01]  /*6840*/  IMAD R24, R49, R50.reuse, R24 ;  /* 0x0000003231187224 */ /* 0x080fe200078e0218 */
[----:B------:R-:W-:Y:S01]  /*6850*/  SHF.L.U32 R52, R63, 0x10, RZ ;  /* 0x000000103f347819 */ /* 0x000fe200000006ff */
[----:B------:R-:W-:Y:S01]  /*6860*/  IMAD R25, R51, R50, R25 ;  /* 0x0000003233197224 */ /* 0x000fe200078e0219 */
[----:B------:R-:W-:Y:S01]  /*6870*/  I2IP.S8.S32.SAT R69, R21, R20, R69 ;  /* 0x0000001415457239 */ /* 0x000fe20000001445 */
[----:B------:R-:W-:Y:S01]  /*6880*/  IMAD R26, R53, R50, R26 ;  /* 0x00000032351a7224 */ /* 0x000fe200078e021a */
[----:B------:R-:W-:Y:S01]  /*6890*/  SHF.R.S32.HI R49, RZ, 0x18, R62 ;  /* 0x00000018ff317819 */ /* 0x000fe2000001143e */
[C---:B------:R-:W-:Y:S01]  /*68a0*/  IMAD R31, R46.reuse, R31, RZ ;  /* 0x0000001f2e1f7224 */ /* 0x040fe200078e02ff */
[C---:B------:R-:W-:Y:S01]  /*68b0*/  PRMT R51, R63.reuse, 0x8880, RZ ;  /* 0x000088803f337816 */ /* 0x040fe200000000ff */
[----:B------:R-:W-:Y:S01]  /*68c0*/  IMAD.SHL.U32 R53, R63, 0x100, RZ ;  /* 0x000001003f357824 */ /* 0x000fe200078e00ff */
[----:B------:R-:W-:Y:S01]  /*68d0*/  SHF.R.S32.HI R52, RZ, 0x18, R52 ;  /* 0x00000018ff347819 */ /* 0x000fe20000011434 */
[C---:B------:R-:W-:Y:S02]  /*68e0*/  IMAD R28, R46.reuse, R32, RZ ;  /* 0x000000202e1c7224 */ /* 0x040fe400078e02ff */
[C---:B------:R-:W-:Y:S01]  /*68f0*/  IMAD R29, R46.reuse, R33, RZ ;  /* 0x000000212e1d7224 */ /* 0x040fe200078e02ff */
[----:B------:R-:W-:Y:S01]  /*6900*/  SHF.R.S32.HI R53, RZ, 0x18, R53 ;  /* 0x00000018ff357819 */ /* 0x000fe20000011435 */
[-C--:B------:R-:W-:Y:S02]  /*6910*/  IMAD R31, R49, R50.reuse, R31 ;  /* 0x00000032311f7224 */ /* 0x080fe400078e021f */
[----:B------:R-:W-:Y:S02]  /*6920*/  IMAD R28, R51, R50, R28 ;  /* 0x00000032331c7224 */ /* 0x000fe400078e021c */
[----:B------:R-:W-:Y:S01]  /*6930*/  IMAD R30, R46, R34, RZ ;  /* 0x000000222e1e7224 */ /* 0x000fe200078e02ff */
[----:B------:R-:W-:Y:S01]  /*6940*/  I2IP.S8.S32.SAT R75, R31, R26, RZ ;  /* 0x0000001a1f4b7239 */ /* 0x000fe200000014ff */
[----:B------:R-:W-:Y:S02]  /*6950*/  IMAD R29, R52, R50, R29 ;  /* 0x00000032341d7224 */ /* 0x000fe400078e021d */
[----:B------:R-:W-:Y:S01]  /*6960*/  IMAD R35, R46, R35, RZ ;  /* 0x000000232e237224 */ /* 0x000fe200078e02ff */
[----:B------:R-:W-:Y:S01]  /*6970*/  I2IP.S8.S32.SAT R70, R25, R24, R75 ;  /* 0x0000001819467239 */ /* 0x000fe2000000144b */
[-C--:B------:R-:W-:Y:S01]  /*6980*/  IMAD R30, R53, R50.reuse, R30 ;  /* 0x00000032351e7224 */ /* 0x080fe200078e021e */
[----:B------:R-:W-:Y:S01]  /*6990*/  LEA R75, R104, UR49, 0x3 ;  /* 0x00000031684b7c11 */ /* 0x000fe2000f8e18ff */
[----:B------:R-:W-:Y:S05]  /*69a0*/  IMAD R35, R54, R50, R35 ;  /* 0x0000003236237224 */ /* 0x000fea00078e0223 */
[----:B------:R-:W-:Y:S04]  /*69b0*/  I2IP.S8.S32.SAT R76, R35, R30, RZ ;  /* 0x0000001e234c7239 */ /* 0x000fe800000014ff */
[----:B------:R-:W-:Y:S02]  /*69c0*/  I2IP.S8.S32.SAT R71, R29, R28, R76 ;  /* 0x0000001c1d477239 */ /* 0x000fe4000000144c */
[----:B------:R-:W-:Y:S03]  /*69d0*/  @P6 SHF.L.U32 R76, R99, 0x1f, RZ ;  /* 0x0000001f634c6819 */ /* 0x000fe600000006ff */
[----:B------:R1:W-:Y:S01]  /*69e0*/  STS.128 [R112+0x2200], R68 ;  /* 0x0022004470007388 */ /* 0x0003e20000000c00 */
[----:B------:R-:W-:Y:S01]  /*69f0*/  @!PT LDS RZ, [RZ] ;  /* 0x00000000fffff984 */ /* 0x000fe20000000800 */
[----:B------:R-:W-:Y:S01]  /*6a00*/  @!PT LDS RZ, [RZ] ;  /* 0x00000000fffff984 */ /* 0x000fe20000000800 */
[----:B------:R-:W-:Y:S01]  /*6a10*/  @!PT LDS RZ, [RZ] ;  /* 0x00000000fffff984 */ /* 0x000fe20000000800 */
[----:B------:R-:W-:Y:S01]  /*6a20*/  @!PT LDS RZ, [RZ] ;  /* 0x00000000fffff984 */ /* 0x000fe20000000800 */
[----:B------:R2:W-:Y:S07]  /*6a30*/  MEMBAR.ALL.CTA ;  /* 0x0000000000007992 */ /* 0x0005ee0000008000 */
[----:B--2---:R-:W2:Y:S02]  /*6a40*/  FENCE.VIEW.ASYNC.S ;  /* 0x00000000000073c6 */ /* 0x004ea40000000000 */
[----:B--2---:R-:W-:Y:S06]  /*6a50*/  BAR.SYNC.DEFER_BLOCKING 0x1, 0x80 ;  /* 0x0042000000007b1d */ /* 0x004fec0000010000 */
[----:B------:R-:W-:Y:S05]  /*6a60*/  @P0 BRA `(.L_x_113) ;  /* 0x0000000000380947 */ /* 0x000fea0003800000 */
[----:B------:R-:W-:Y:S02]  /*6a70*/  UIADD3 UR4, UPT, UPT, UR49, 0x2200, URZ ;  /* 0x0000220031047890 */ /* 0x000fe4000fffe0ff */
[----:B------:R-:W-:Y:S01]  /*6a80*/  UIADD3 UR8, UP0, UPT, UR52, 0x680, URZ ;  /* 0x0000068034087890 */ /* 0x000fe2000ff1e0ff */
[----:B------:R-:W-:Y:S01]  /*6a90*/  UMOV UR43, UR36 ;  /* 0x00000024002b7c82 */ /* 0x000fe20008000000 */
[----:B------:R-:W-:Y:S02]  /*6aa0*/  UIADD3 UR5, UPT, UPT, UR41, 0x40, URZ ;  /* 0x0000004029057890 */ /* 0x000fe4000fffe0ff */
[----:B------:R-:W-:Y:S01]  /*6ab0*/  MOV R107, UR4 ;  /* 0x00000004006b7c02 */ /* 0x000fe20008000f00 */
[----:B------:R-:W-:Y:S02]  /*6ac0*/  UIADD3.X UR9, UPT, UPT, URZ, UR53, URZ, UP0, !UPT ;  /* 0x00000035ff097290 */ /* 0x000fe400087fe4ff */
[----:B------:R-:W-:Y:S01]  /*6ad0*/  UIADD3 UR4, UPT, UPT, UR49, 0x2a00, URZ ;  /* 0x00002a0031047890 */ /* 0x000fe2000fffe0ff */
[----:B------:R-:W-:Y:S01]  /*6ae0*/  R2UR UR40, R107 ;  /* 0x000000006b2872ca */ /* 0x000fe200000e0000 */
[----:B------:R-:W-:Y:S01]  /*6af0*/  UMOV UR6, UR42 ;  /* 0x0000002a00067c82 */ /* 0x000fe20008000000 */
[----:B------:R-:W-:Y:S11]  /*6b00*/  UMOV UR7, UR36 ;  /* 0x0000002400077c82 */ /* 0x000ff60008000000 */
[----:B------:R2:W-:Y:S01]  /*6b10*/  UTMASTG.3D [UR40], [UR8] ;  /* 0x00000028080073b5 */ /* 0x0005e20008010000 */
[----:B------:R2:W-:Y:S01]  /*6b20*/  UTMASTG.3D [UR4], [UR8] ;  /* 0x00000004080073b5 */ /* 0x0005e20008010000 */
[----:B------:R0:W-:Y:S01]  /*6b30*/  UTMACMDFLUSH ;  /* 0x00000000000079b7 */ /* 0x0001e20000000000 */
[----:B--2---:R-:W-:Y:S04]  /*6b40*/  DEPBAR.LE SB0, 0x1 ;  /* 0x000080400000791a */ /* 0x004fe80000000000 */
.L_x_113:
[----:B------:R-:W-:Y:S05]  /*6b50*/  BSYNC.RECONVERGENT B0 ;  /* 0x0000000000007941 */ /* 0x000fea0003800200 */
.L_x_112:
[----:B------:R-:W-:Y:S06]  /*6b60*/  BAR.SYNC.DEFER_BLOCKING 0x1, 0x80 ;  /* 0x0042000000007b1d */ /* 0x000fec0000010000 */
[----:B------:R-:W2:Y:S01]  /*6b70*/  @P6 SYNCS.PHASECHK.TRANS64.TRYWAIT P0, [R75+URZ+0x40], R76 ;  /* 0x0000404c4b0065a7 */ /* 0x000ea200080011ff */
[----:B------:R-:W-:Y:S01]  /*6b80*/  BSSY B1, `(.L_x_114) ;  /* 0x000001f000017945 */ /* 0x000fe20003800000 */
[----:B--2---:R-:W-:Y:S03]  /*6b90*/  @P6 SEL R55, RZ, 0x1, !P0 ;  /* 0x00000001ff376807 */ /* 0x004fe60004000000 */
[----:B------:R-:W-:Y:S05]  /*6ba0*/  @!P6 BRA `(.L_x_115) ;  /* 0x000000000070e947 */ /* 0x000fea0003800000 */
[----:B------:R-:W-:Y:S01]  /*6bb0*/  ISETP.NE.AND P1, PT, R72, RZ, PT ;  /* 0x000000ff4800720c */ /* 0x000fe20003f25270 */
[----:B------:R-:W-:Y:S01]  /*6bc0*/  BSSY B0, `(.L_x_116) ;  /* 0x0000008000007945 */ /* 0x000fe20003800000 */
[----:B------:R-:W-:Y:S11]  /*6bd0*/  ISETP.NE.AND P0, PT, R55, RZ, PT ;  /* 0x000000ff3700720c */ /* 0x000ff60003f05270 */
[----:B------:R-:W-:Y:S04]  /*6be0*/  @P1 IMAD R73, R104, 0x1000, R73 ;  /* 0x0000100068491824 */ /* 0x000fe800078e0249 */
[----:B------:R-:W-:Y:S01]  /*6bf0*/  @P1 IMAD.IADD R74, R74, 0x1, R73 ;  /* 0x000000014a4a1824 */ /* 0x000fe200078e0249 */
[----:B------:R-:W-:Y:S06]  /*6c00*/  @P0 BRA `(.L_x_117) ;  /* 0x00000000000c0947 */ /* 0x000fec0003800000 */
[----:B------:R-:W-:Y:S04]  /*6c10*/  SHF.L.U32 R0, R99, 0x1f, RZ ;  /* 0x0000001f63007819 */ /* 0x000fe800000006ff */
[----:B------:R-:W2:Y:S02]  /*6c20*/  SYNCS.PHASECHK.TRANS64.TRYWAIT P0, [R75+URZ+0x40], R0 ;  /* 0x000040004b0075a7 */ /* 0x000ea400080011ff */
[----:B--2---:R-:W-:Y:S05]  /*6c30*/  @!P0 BRA `(.L_x_118) ;  /* 0x0000001800248947 */ /* 0x004fea0003800000 */
.L_x_117:
[----:B------:R-:W-:Y:S05]  /*6c40*/  BSYNC B0 ;  /* 0x0000000000007941 */ /* 0x000fea0003800000 */
.L_x_116:
[----:B------:R-:W-:Y:S01]  /*6c50*/  ISETP.NE.AND P0, PT, R72, RZ, PT ;  /* 0x000000ff4800720c */ /* 0x000fe20003f05270 */
[----:B--2---:R-:W-:Y:S02]  /*6c60*/  VIADD R75, R75, 0x50 ;  /* 0x000000504b4b7836 */ /* 0x004fe40000000000 */
[----:B------:R-:W-:Y:S02]  /*6c70*/  IMAD.U32 R0, RZ, RZ, UR37 ;  /* 0x00000025ff007e24 */ /* 0x000fe4000f8e00ff */
[----:B------:R-:W-:Y:S03]  /*6c80*/  VIADD R104, R104, 0x1 ;  /* 0x0000000168687836 */ /* 0x000fe60000000000 */
[----:B------:R-:W-:Y:S05]  /*6c90*/  PRMT R0, R0, 0x654, R75 ;  /* 0x0000065400007816 */ /* 0x000fea000000004b */
[----:B------:R2:W3:Y:S04]  /*6ca0*/  @P0 LDS.128 R56, [R73+0x200] ;  /* 0x0002000049380984 */ /* 0x0004e80000000c00 */
[----:B------:R2:W4:Y:S01]  /*6cb0*/  @P0 LDS.128 R60, [R74+0x200] ;  /* 0x000200004a3c0984 */ /* 0x0005220000000c00 */
        /* <DEDUP_REMOVED lines=10> */
[----:B--23--:R-:W-:Y:S02]  /*6d60*/  LOP3.LUT R99, R99, R0, RZ, 0x3c, !PT ;  /* 0x0000000063637212 */ /* 0x00cfe400078e3cff */
.L_x_115:
[----:B------:R-:W-:Y:S05]  /*6d70*/  BSYNC B1 ;  /* 0x0000000000017941 */ /* 0x000fea0003800000 */
.L_x_114:
[----:B------:R-:W-:Y:S05]  /*6d80*/  VIADD R0, R48, 0x20 ;  /* 0x0000002030007836 */ /* 0x000fea0000000000 */
[----:B------:R-:W-:Y:S04]  /*6d90*/  SHF.R.U32.HI R0, RZ, 0x15, R0 ;  /* 0x00000015ff007819 */ /* 0x000fe80000011600 */
[----:B------:R-:W-:Y:S11]  /*6da0*/  LOP3.LUT P0, RZ, R0, 0x3, R97, 0x48, !PT ;  /* 0x0000000300ff7812 */ /* 0x000ff60007804861 */
[----:B------:R-:W-:Y:S02]  /*6db0*/  @!UPT UIADD3 URZ, UPT, UPT, URZ, URZ, URZ ;  /* 0x000000fffffff290 */ /* 0x000fe4000fffe0ff */
[----:B------:R-:W-:Y:S05]  /*6dc0*/  @!P0 BRA `(.L_x_119) ;  /* 0x0000000000408947 */ /* 0x000fea0003800000 */
[----:B------:R-:W2:Y:S01]  /*6dd0*/  LDCU.64 UR8, c[0x4][0x70] ;  /* 0x01000e00ff0877ac */ /* 0x000ea20008000a00 */
[----:B------:R-:W-:Y:S01]  /*6de0*/  MOV R3, 0x0 ;  /* 0x0000000000037802 */ /* 0x000fe20000000f00 */
[----:B------:R-:W-:Y:S02]  /*6df0*/  HFMA2 R12, -RZ, RZ, 0, 5.9604644775390625e-08 ;  /* 0x00000001ff0c7431 */ /* 0x000fe400000001ff */
[----:B------:R-:W-:Y:S02]  /*6e00*/  IMAD.MOV.U32 R8, RZ, RZ, 0x192 ;  /* 0x00000192ff087424 */ /* 0x000fe400078e00ff */
[----:B------:R-:W-:Y:S01]  /*6e10*/  IMAD.MOV.U32 R13, RZ, RZ, RZ ;  /* 0x000000ffff0d7224 */ /* 0x000fe200078e00ff */
[----:B------:R-:W3:Y:S01]  /*6e20*/  LDCU.64 UR6, c[0x4][0x78] ;  /* 0x01000f00ff0677ac */ /* 0x000ee20008000a00 */
[----:B------:R-:W1:Y:S01]  /*6e30*/  LDC.64 R2, c[0x4][R3] ;  /* 0x0100000003027b82 */ /* 0x000e620000000a00 */
[----:B------:R-:W5:Y:S01]  /*6e40*/  LDCU.64 UR4, c[0x4][0x10] ;  /* 0x01000200ff0477ac */ /* 0x000f620008000a00 */
[----:B--2---:R-:W-:Y:S01]  /*6e50*/  MOV R5, UR9 ;  /* 0x0000000900057c02 */ /* 0x004fe20008000f00 */
[----:B------:R-:W-:Y:S01]  /*6e60*/  IMAD.U32 R4, RZ, RZ, UR8 ;  /* 0x00000008ff047e24 */ /* 0x000fe2000f8e00ff */
[----:B---3--:R-:W-:Y:S01]  /*6e70*/  MOV R7, UR7 ;  /* 0x0000000700077c02 */ /* 0x008fe20008000f00 */
[----:B------:R-:W-:Y:S01]  /*6e80*/  IMAD.U32 R6, RZ, RZ, UR6 ;  /* 0x00000006ff067e24 */ /* 0x000fe2000f8e00ff */
[----:B-----5:R-:W-:Y:S01]  /*6e90*/  MOV R11, UR5 ;  /* 0x00000005000b7c02 */ /* 0x020fe20008000f00 */
[----:B------:R-:W-:Y:S02]  /*6ea0*/  IMAD.U32 R10, RZ, RZ, UR4 ;  /* 0x00000004ff0a7e24 */ /* 0x000fe4000f8e00ff */
[----:B------:R-:W-:Y:S07]  /*6eb0*/  LEPC R20, `(.L_x_119) ;  /* 0x000000001014794e */ /* 0x000fee0000000000 */
[----:B-1--4-:R-:W-:Y:S05]  /*6ec0*/  CALL.ABS.NOINC R2 ;  /* 0x0000000002007343 */ /* 0x012fea0003c00000 */
.L_x_119:
[----:B------:R-:W-:Y:S01]  /*6ed0*/  ISETP.NE.AND P0, PT, R108, RZ, PT ;  /* 0x000000ff6c00720c */ /* 0x000fe20003f05270 */
[----:B------:R-:W-:Y:S05]  /*6ee0*/  WARPSYNC.ALL ;  /* 0x0000000000007948 */ /* 0x000fea0003800000 */
[----:B------:R-:W-:Y:S01]  /*6ef0*/  R2UR UR4, R48 ;  /* 0x00000000300472ca */ /* 0x000fe200000e0000 */
[----:B------:R-:W-:Y:S01]  /*6f00*/  IMAD.U32 R77, R58, 0x10000, RZ ;  /* 0x000100003a4d7824 */ /* 0x000fe200078e00ff */
[----:B------:R-:W-:Y:S01]  /*6f10*/  SHF.L.U32 R51, R56, 0x10, RZ ;  /* 0x0000001038337819 */ /* 0x000fe200000006ff */
[----:B----4-:R-:W-:Y:S01]  /*6f20*/  IMAD.U32 R76, R60, 0x10000, RZ ;  /* 0x000100003c4c7824 */ /* 0x010fe200078e00ff */
[----:B------:R-:W-:Y:S01]  /*6f30*/  PRMT R49, R56, 0x8880, RZ ;  /* 0x0000888038317816 */ /* 0x000fe200000000ff */
[----:B-1----:R-:W-:Y:S01]  /*6f40*/  IMAD.U32 R66, R62, 0x10000, RZ ;  /* 0x000100003e427824 */ /* 0x002fe200078e00ff */
[----:B------:R-:W-:Y:S01]  /*6f50*/  SHF.L.U32 R52, R56, 0x8, RZ ;  /* 0x0000000838347819 */ /* 0x000fe200000006ff */
[----:B------:R-:W-:Y:S01]  /*6f60*/  BSSY.RECONVERGENT B0, `(.L_x_120) ;  /* 0x00000a0000007945 */ /* 0x000fe20003800200 */
[----:B------:R-:W-:Y:S02]  /*6f70*/  SHF.R.S32.HI R51, RZ, 0x18, R51 ;  /* 0x00000018ff337819 */ /* 0x000fe40000011433 */
[C---:B------:R-:W-:Y:S02]  /*6f80*/  PRMT R82, R57.reuse, 0x8880, RZ ;  /* 0x0000888039527816 */ /* 0x040fe400000000ff */
[----:B------:R-:W-:Y:S01]  /*6f90*/  SHF.R.S32.HI R52, RZ, 0x18, R52 ;  /* 0x00000018ff347819 */ /* 0x000fe20000011434 */
[----:B------:R-:W1:Y:S01]  /*6fa0*/  LDTM.x32 R4, tmem[UR4+0x20] ;  /* 0x00002004000479ee */ /* 0x000e6200082c0000 */
[----:B------:R-:W-:Y:S01]  /*6fb0*/  NOP ;  /* 0x0000000000007918 */ /* 0x000fe20000000000 */
[----:B------:R-:W-:Y:S02]  /*6fc0*/  IADD3 R110, PT, PT, R110, 0xb0, RZ ;  /* 0x000000b06e6e7810 */ /* 0x000fe40007ffe0ff */
[----:B------:R-:W-:Y:S02]  /*6fd0*/  SHF.R.S32.HI R53, RZ, 0x18, R56 ;  /* 0x00000018ff357819 */ /* 0x000fe40000011438 */
[----:B------:R-:W-:Y:S02]  /*6fe0*/  LOP3.LUT R110, R110, 0xfefffff8, RZ, 0xc0, !PT ;  /* 0xfefffff86e6e7812 */ /* 0x000fe400078ec0ff */
[----:B------:R-:W-:Y:S02]  /*6ff0*/  SHF.L.U32 R81, R57, 0x10, RZ ;  /* 0x0000001039517819 */ /* 0x000fe400000006ff */
[----:B-1----:R1:W-:Y:S01]  /*7000*/  SYNCS.ARRIVE.TRANS64.RED.A1T0 RZ, [R110+URZ], RZ ;  /* 0x000000ff6eff79a7 */ /* 0x0023e200081004ff */
[----:B------:R-:W-:Y:S02]  /*7010*/  PRMT R79, R58, 0x8880, RZ ;  /* 0x000088803a4f7816 */ /* 0x000fe400000000ff */
[----:B------:R-:W-:Y:S02]  /*7020*/  SHF.R.S32.HI R54, RZ, 0x18, R57 ;  /* 0x00000018ff367819 */ /* 0x000fe40000011439 */
[C---:B------:R-:W-:Y:S02]  /*7030*/  PRMT R73, R59.reuse, 0x8880, RZ ;  /* 0x000088803b497816 */ /* 0x040fe400000000ff */
[----:B------:R-:W-:Y:S02]  /*7040*/  SHF.R.S32.HI R55, RZ, 0x18, R58 ;  /* 0x00000018ff377819 */ /* 0x000fe4000001143a */
[----:B------:R-:W-:Y:S02]  /*7050*/  SHF.L.U32 R72, R59, 0x10, RZ ;  /* 0x000000103b487819 */ /* 0x000fe400000006ff */
[----:B------:R-:W-:Y:S02]  /*7060*/  PRMT R78, R60, 0x8880, RZ ;  /* 0x000088803c4e7816 */ /* 0x000fe400000000ff */
[----:B------:R-:W-:Y:S01]  /*7070*/  SHF.R.S32.HI R56, RZ, 0x18, R59 ;  /* 0x00000018ff387819 */ /* 0x000fe2000001143b */
[C---:B------:R-:W-:Y:S01]  /*7080*/  IMAD R0, R46.reuse, R4, RZ ;  /* 0x000000042e007224 */ /* 0x040fe200078e02ff */
[C---:B------:R-:W-:Y:S01]  /*7090*/  PRMT R70, R61.reuse, 0x8880, RZ ;  /* 0x000088803d467816 */ /* 0x040fe200000000ff */
[C---:B------:R-:W-:Y:S01]  /*70a0*/  IMAD R2, R46.reuse, R5, RZ ;  /* 0x000000052e027224 */ /* 0x040fe200078e02ff */
[----:B------:R-:W-:Y:S01]  /*70b0*/  SHF.L.U32 R69, R61, 0x10, RZ ;  /* 0x000000103d457819 */ /* 0x000fe200000006ff */
[----:B------:R-:W-:Y:S01]  /*70c0*/  IMAD R3, R46, R6, RZ ;  /* 0x000000062e037224 */ /* 0x000fe200078e02ff */
[----:B------:R-:W-:Y:S01]  /*70d0*/  PRMT R67, R62, 0x8880, RZ ;  /* 0x000088803e437816 */ /* 0x000fe200000000ff */
[-C--:B------:R-:W-:Y:S01]  /*70e0*/  IMAD R0, R49, R50.reuse, R0 ;  /* 0x0000003231007224 */ /* 0x080fe200078e0200 */
[----:B------:R-:W-:Y:S01]  /*70f0*/  PRMT R64, R63, 0x8880, RZ ;  /* 0x000088803f407816 */ /* 0x000fe200000000ff */
[----:B------:R-:W-:Y:S01]  /*7100*/  IMAD R7, R46, R7, RZ ;  /* 0x000000072e077224 */ /* 0x000fe200078e02ff */
[----:B------:R-:W-:Y:S01]  /*7110*/  SHF.L.U32 R80, R57, 0x8, RZ ;  /* 0x0000000839507819 */ /* 0x000fe200000006ff */
[-C--:B------:R-:W-:Y:S01]  /*7120*/  IMAD R2, R51, R50.reuse, R2 ;  /* 0x0000003233027224 */ /* 0x080fe200078e0202 */
[----:B------:R-:W-:Y:S01]  /*7130*/  SHF.R.S32.HI R51, RZ, 0x18, R81 ;  /* 0x00000018ff337819 */ /* 0x000fe20000011451 */
[----:B------:R-:W-:Y:S01]  /*7140*/  IMAD R3, R52, R50, R3 ;  /* 0x0000003234037224 */ /* 0x000fe200078e0203 */
[----:B------:R-:W-:Y:S01]  /*7150*/  SHF.R.S32.HI R52, RZ, 0x18, R72 ;  /* 0x00000018ff347819 */ /* 0x000fe20000011448 */
[----:B------:R-:W-:Y:S01]  /*7160*/  IMAD.MOV.U32 R49, RZ, RZ, R82 ;  /* 0x000000ffff317224 */ /* 0x000fe200078e0052 */
[----:B------:R-:W-:Y:S01]  /*7170*/  SHF.R.S32.HI R57, RZ, 0x18, R60 ;  /* 0x00000018ff397819 */ /* 0x000fe2000001143c */
[----:B------:R-:W-:Y:S01]  /*7180*/  IMAD R8, R46, R8, RZ ;  /* 0x000000082e087224 */ /* 0x000fe200078e02ff */
[----:B------:R-:W-:Y:S01]  /*7190*/  SHF.L.U32 R74, R58, 0x8, RZ ;  /* 0x000000083a4a7819 */ /* 0x000fe200000006ff */
[----:B------:R-:W-:Y:S01]  /*71a0*/  IMAD R7, R53, R50, R7 ;  /* 0x0000003235077224 */ /* 0x000fe200078e0207 */
[----:B------:R-:W-:Y:S01]  /*71b0*/  SHF.R.S32.HI R53, RZ, 0x18, R80 ;  /* 0x00000018ff357819 */ /* 0x000fe20000011450 */
[C---:B------:R-:W-:Y:S01]  /*71c0*/  IMAD R9, R46.reuse, R9, RZ ;  /* 0x000000092e097224 */ /* 0x040fe200078e02ff */
[----:B------:R-:W-:Y:S01]  /*71d0*/  SHF.R.S32.HI R58, RZ, 0x18, R61 ;  /* 0x00000018ff3a7819 */ /* 0x000fe2000001143d */
[C---:B------:R-:W-:Y:S01]  /*71e0*/  IMAD R10, R46.reuse, R10, RZ ;  /* 0x0000000a2e0a7224 */ /* 0x040fe200078e02ff */
[----:B------:R-:W-:Y:S01]  /*71f0*/  I2IP.S8.S32.SAT R101, R7, R3, RZ ;  /* 0x0000000307657239 */ /* 0x000fe200000014ff */
[----:B------:R-:W-:Y:S01]  /*7200*/  IMAD R8, R49, R50, R8 ;  /* 0x0000003231087224 */ /* 0x000fe200078e0208 */
[----:B------:R-:W-:Y:S01]  /*7210*/  MOV R49, R79 ;  /* 0x0000004f00317202 */ /* 0x000fe20000000f00 */
[----:B------:R-:W-:Y:S01]  /*7220*/  IMAD R11, R46, R11, RZ ;  /* 0x0000000b2e0b7224 */ /* 0x000fe200078e02ff */
[----:B------:R-:W-:Y:S01]  /*7230*/  I2IP.S8.S32.SAT R100, R2, R0, R101 ;  /* 0x0000000002647239 */ /* 0x000fe20000001465 */
[-C--:B------:R-:W-:Y:S01]  /*7240*/  IMAD R9, R51, R50.reuse, R9 ;  /* 0x0000003233097224 */ /* 0x080fe200078e0209 */
[----:B------:R-:W-:Y:S01]  /*7250*/  SHF.R.S32.HI R51, RZ, 0x18, R77 ;  /* 0x00000018ff337819 */ /* 0x000fe2000001144d */
[----:B------:R-:W-:Y:S01]  /*7260*/  IMAD R10, R53, R50, R10 ;  /* 0x00000032350a7224 */ /* 0x000fe200078e020a */
[----:B------:R-:W-:Y:S01]  /*7270*/  SHF.L.U32 R71, R59, 0x8, RZ ;  /* 0x000000083b477819 */ /* 0x000fe200000006ff */
[----:B------:R-:W-:Y:S01]  /*7280*/  IMAD R4, R46, R12, RZ ;  /* 0x0000000c2e047224 */ /* 0x000fe200078e02ff */
[----:B------:R-:W-:Y:S01]  /*7290*/  SHF.R.S32.HI R59, RZ, 0x18, R62 ;  /* 0x00000018ff3b7819 */ /* 0x000fe2000001143e */
[-C--:B------:R-:W-:Y:S01]  /*72a0*/  IMAD R11, R54, R50.reuse, R11 ;  /* 0x00000032360b7224 */ /* 0x080fe200078e020b */
[----:B------:R-:W-:Y:S01]  /*72b0*/  SHF.R.S32.HI R53, RZ, 0x18, R71 ;  /* 0x00000018ff357819 */ /* 0x000fe20000011447 */
[----:B------:R-:W-:Y:S01]  /*72c0*/  IMAD R5, R46, R13, RZ ;  /* 0x0000000d2e057224 */ /* 0x000fe200078e02ff */
[----:B------:R-:W-:Y:S01]  /*72d0*/  SHF.L.U32 R75, R60, 0x8, RZ ;  /* 0x000000083c4b7819 */ /* 0x000fe200000006ff */
[----:B------:R-:W-:Y:S01]  /*72e0*/  IMAD R4, R49, R50, R4 ;  /* 0x0000003231047224 */ /* 0x000fe200078e0204 */
[----:B------:R-:W-:Y:S01]  /*72f0*/  SHF.R.S32.HI R49, RZ, 0x18, R74 ;  /* 0x00000018ff317819 */ /* 0x000fe2000001144a */
[C---:B------:R-:W-:Y:S01]  /*7300*/  IMAD R6, R46.reuse, R14, RZ ;  /* 0x0000000e2e067224 */ /* 0x040fe200078e02ff */
[----:B------:R-:W-:Y:S01]  /*7310*/  I2IP.S8.S32.SAT R102, R11, R10, RZ ;  /* 0x0000000a0b667239 */ /* 0x000fe200000014ff */
[C---:B------:R-:W-:Y:S01]  /*7320*/  IMAD R15, R46.reuse, R15, RZ ;  /* 0x0000000f2e0f7224 */ /* 0x040fe200078e02ff */
[----:B------:R-:W-:Y:S01]  /*7330*/  SHF.R.S32.HI R60, RZ, 0x18, R63 ;  /* 0x00000018ff3c7819 */ /* 0x000fe2000001143f */
[----:B------:R-:W-:Y:S01]  /*7340*/  IMAD R5, R51, R50, R5 ;  /* 0x0000003233057224 */ /* 0x000fe200078e0205 */
[----:B------:R-:W-:Y:S01]  /*7350*/  MOV R51, R73 ;  /* 0x0000004900337202 */ /* 0x000fe20000000f00 */
[C---:B------:R-:W-:Y:S01]  /*7360*/  IMAD R12, R46.reuse, R16, RZ ;  /* 0x000000102e0c7224 */ /* 0x040fe200078e02ff */
[----:B------:R-:W-:Y:S01]  /*7370*/  I2IP.S8.S32.SAT R101, R9, R8, R102 ;  /* 0x0000000809657239 */ /* 0x000fe20000001466 */
[----:B------:R-:W-:Y:S01]  /*7380*/  IMAD R6, R49, R50, R6 ;  /* 0x0000003231067224 */ /* 0x000fe200078e0206 */
[----:B------:R-:W-:Y:S01]  /*7390*/  MOV R49, R78 ;  /* 0x0000004e00317202 */ /* 0x000fe20000000f00 */
[----:B------:R-:W-:Y:S01]  /*73a0*/  IMAD R13, R46, R17, RZ ;  /* 0x000000112e0d7224 */ /* 0x000fe200078e02ff */
[----:B------:R-:W-:Y:S01]  /*73b0*/  SHF.L.U32 R68, R61, 0x8, RZ ;  /* 0x000000083d447819 */ /* 0x000fe200000006ff */
[----:B------:R-:W-:Y:S01]  /*73c0*/  IMAD R15, R55, R50, R15 ;  /* 0x00000032370f7224 */ /* 0x000fe200078e020f */
[----:B------:R-:W-:Y:S01]  /*73d0*/  SHF.L.U32 R65, R62, 0x8, RZ ;  /* 0x000000083e417819 */ /* 0x000fe200000006ff */
[C---:B------:R-:W-:Y:S01]  /*73e0*/  IMAD R14, R46.reuse, R18, RZ ;  /* 0x000000122e0e7224 */ /* 0x040fe200078e02ff */
[----:B------:R-:W-:Y:S01]  /*73f0*/  SHF.L.U32 R62, R63, 0x10, RZ ;  /* 0x000000103f3e7819 */ /* 0x000fe200000006ff */
[----:B------:R-:W-:Y:S01]  /*7400*/  IMAD R12, R51, R50, R12 ;  /* 0x00000032330c7224 */ /* 0x000fe200078e020c */
[----:B------:R-:W-:Y:S01]  /*7410*/  I2IP.S8.S32.SAT R102, R15, R6, RZ ;  /* 0x000000060f667239 */ /* 0x000fe200000014ff */
[----:B------:R-:W-:Y:S01]  /*7420*/  IMAD R19, R46, R19, RZ ;  /* 0x000000132e137224 */ /* 0x000fe200078e02ff */
[----:B------:R-:W-:Y:S01]  /*7430*/  SHF.R.S32.HI R51, RZ, 0x18, R76 ;  /* 0x00000018ff337819 */ /* 0x000fe2000001144c */
[----:B------:R-:W-:Y:S01]  /*7440*/  IMAD R13, R52, R50, R13 ;  /* 0x00000032340d7224 */ /* 0x000fe200078e020d */
[----:B------:R-:W-:Y:S01]  /*7450*/  I2IP.S8.S32.SAT R102, R5, R4, R102 ;  /* 0x0000000405667239 */ /* 0x000fe20000001466 */
[C---:B------:R-:W-:Y:S01]  /*7460*/  IMAD R16, R46.reuse, R20, RZ ;  /* 0x000000142e107224 */ /* 0x040fe200078e02ff */
[----:B------:R-:W-:Y:S01]  /*7470*/  SHF.R.S32.HI R52, RZ, 0x18, R62 ;  /* 0x00000018ff347819 */ /* 0x000fe2000001143e */
[-C--:B------:R-:W-:Y:S01]  /*7480*/  IMAD R14, R53, R50.reuse, R14 ;  /* 0x00000032350e7224 */ /* 0x080fe200078e020e */
[----:B------:R-:W-:Y:S01]  /*7490*/  SHF.R.S32.HI R53, RZ, 0x18, R75 ;  /* 0x00000018ff357819 */ /* 0x000fe2000001144b */
[----:B------:R-:W-:Y:S01]  /*74a0*/  IMAD R17, R46, R21, RZ ;  /* 0x000000152e117224 */ /* 0x000fe200078e02ff */
[----:B------:R-:W-:Y:S01]  /*74b0*/  SHF.L.U32 R61, R63, 0x8, RZ ;  /* 0x000000083f3d7819 */ /* 0x000fe200000006ff */
[----:B------:R-:W-:Y:S01]  /*74c0*/  IMAD R19, R56, R50, R19 ;  /* 0x0000003238137224 */ /* 0x000fe200078e0213 */
[----:B-1----:R-:W-:Y:S01]  /*74d0*/  IADD3 R110, PT, PT, R44, 0x1, RZ ;  /* 0x000000012c6e7810 */ /* 0x002fe20007ffe0ff */
[C---:B------:R-:W-:Y:S02]  /*74e0*/  IMAD R18, R46.reuse, R22, RZ ;  /* 0x000000162e127224 */ /* 0x040fe400078e02ff */
[----:B------:R-:W-:Y:S01]  /*74f0*/  IMAD R16, R49, R50, R16 ;  /* 0x0000003231107224 */ /* 0x000fe200078e0210 */
[----:B------:R-:W-:Y:S01]  /*7500*/  I2IP.S8.S32.SAT R103, R19, R14, RZ ;  /* 0x0000000e13677239 */ /* 0x000fe200000014ff */
[C---:B------:R-:W-:Y:S02]  /*7510*/  IMAD R23, R46.reuse, R23, RZ ;  /* 0x000000172e177224 */ /* 0x040fe400078e02ff */
[----:B------:R-:W-:Y:S01]  /*7520*/  IMAD R17, R51, R50, R17 ;  /* 0x0000003233117224 */ /* 0x000fe200078e0211 */
[----:B------:R-:W-:Y:S01]  /*7530*/  I2IP.S8.S32.SAT R103, R13, R12, R103 ;  /* 0x0000000c0d677239 */ /* 0x000fe20000001467 */
[C---:B------:R-:W-:Y:S01]  /*7540*/  IMAD R20, R46.reuse, R24, RZ ;  /* 0x000000182e147224 */ /* 0x040fe200078e02ff */
[----:B------:R-:W-:Y:S01]  /*7550*/  SHF.R.S32.HI R51, RZ, 0x18, R69 ;  /* 0x00000018ff337819 */ /* 0x000fe20000011445 */
[-C--:B------:R-:W-:Y:S01]  /*7560*/  IMAD R18, R53, R50.reuse, R18 ;  /* 0x0000003235127224 */ /* 0x080fe200078e0212 */
[----:B------:R-:W-:Y:S01]  /*7570*/  SHF.R.S32.HI R53, RZ, 0x18, R68 ;  /* 0x00000018ff357819 */ /* 0x000fe20000011444 */
[----:B------:R-:W-:Y:S01]  /*7580*/  IMAD.MOV.U32 R49, RZ, RZ, R70 ;  /* 0x000000ffff317224 */ /* 0x000fe200078e0046 */
[----:B------:R1:W-:Y:S01]  /*7590*/  STS.128 [R95+UR49+0x3200], R100 ;  /* 0x003200645f007988 */ /* 0x0003e20008000c31 */
[C---:B------:R-:W-:Y:S02]  /*75a0*/  IMAD R21, R46.reuse, R25, RZ ;  /* 0x000000192e157224 */ /* 0x040fe400078e02ff */
[----:B------:R-:W-:Y:S02]  /*75b0*/  IMAD R23, R57, R50, R23 ;  /* 0x0000003239177224 */ /* 0x000fe400078e0217 */
[C---:B------:R-:W-:Y:S02]  /*75c0*/  IMAD R22, R46.reuse, R26, RZ ;  /* 0x0000001a2e167224 */ /* 0x040fe400078e02ff */
[----:B------:R-:W-:Y:S01]  /*75d0*/  IMAD R20, R49, R50, R20 ;  /* 0x0000003231147224 */ /* 0x000fe200078e0214 */
[----:B------:R-:W-:Y:S01]  /*75e0*/  I2IP.S8.S32.SAT R116, R23, R18, RZ ;  /* 0x0000001217747239 */ /* 0x000fe200000014ff */
[C---:B------:R-:W-:Y:S01]  /*75f0*/  IMAD R27, R46.reuse, R27, RZ ;  /* 0x0000001b2e1b7224 */ /* 0x040fe200078e02ff */
[----:B------:R-:W-:Y:S01]  /*7600*/  MOV R49, R67 ;  /* 0x0000004300317202 */ /* 0x000fe20000000f00 */
[----:B------:R-:W-:Y:S01]  /*7610*/  IMAD R21, R51, R50, R21 ;  /* 0x0000003233157224 */ /* 0x000fe200078e0215 */
[----:B------:R-:W-:Y:S01]  /*7620*/  I2IP.S8.S32.SAT R116, R17, R16, R116 ;  /* 0x0000001011747239 */ /* 0x000fe20000001474 */
[----:B------:R-:W-:Y:S01]  /*7630*/  IMAD R24, R46, R28, RZ ;  /* 0x0000001c2e187224 */ /* 0x000fe200078e02ff */
[----:B------:R-:W-:Y:S01]  /*7640*/  SHF.R.S32.HI R51, RZ, 0x18, R66 ;  /* 0x00000018ff337819 */ /* 0x000fe20000011442 */
[-C--:B------:R-:W-:Y:S01]  /*7650*/  IMAD R22, R53, R50.reuse, R22 ;  /* 0x0000003235167224 */ /* 0x080fe200078e0216 */
[----:B------:R-:W-:Y:S01]  /*7660*/  SHF.R.S32.HI R53, RZ, 0x18, R61 ;  /* 0x00000018ff357819 */ /* 0x000fe2000001143d */
[-C--:B------:R-:W-:Y:S02]  /*7670*/  IMAD R27, R58, R50.reuse, R27 ;  /* 0x000000323a1b7224 */ /* 0x080fe400078e021b */
[C---:B------:R-:W-:Y:S02]  /*7680*/  IMAD R25, R46.reuse, R29, RZ ;  /* 0x0000001d2e197224 */ /* 0x040fe400078e02ff */
[----:B------:R-:W-:Y:S01]  /*7690*/  IMAD R24, R49, R50, R24 ;  /* 0x0000003231187224 */ /* 0x000fe200078e0218 */
[----:B------:R-:W-:Y:S01]  /*76a0*/  SHF.R.S32.HI R49, RZ, 0x18, R65 ;  /* 0x00000018ff317819 */ /* 0x000fe20000011441 */
[C---:B------:R-:W-:Y:S01]  /*76b0*/  IMAD R26, R46.reuse, R30, RZ ;  /* 0x0000001e2e1a7224 */ /* 0x040fe200078e02ff */
[----:B------:R-:W-:Y:S01]  /*76c0*/  I2IP.S8.S32.SAT R117, R27, R22, RZ ;  /* 0x000000161b757239 */ /* 0x000fe200000014ff */
[C---:B------:R-:W-:Y:S02]  /*76d0*/  IMAD R31, R46.reuse, R31, RZ ;  /* 0x0000001f2e1f7224 */ /* 0x040fe400078e02ff */
[----:B------:R-:W-:Y:S01]  /*76e0*/  IMAD R25, R51, R50, R25 ;  /* 0x0000003233197224 */ /* 0x000fe200078e0219 */
[----:B------:R-:W-:Y:S01]  /*76f0*/  MOV R51, R64 ;  /* 0x0000004000337202 */ /* 0x000fe20000000f00 */
[C---:B------:R-:W-:Y:S01]  /*7700*/  IMAD R28, R46.reuse, R32, RZ ;  /* 0x000000202e1c7224 */ /* 0x040fe200078e02ff */
[----:B------:R-:W-:Y:S01]  /*7710*/  I2IP.S8.S32.SAT R117, R21, R20, R117 ;  /* 0x0000001415757239 */ /* 0x000fe20000001475 */
[-C--:B------:R-:W-:Y:S02]  /*7720*/  IMAD R26, R49, R50.reuse, R26 ;  /* 0x00000032311a7224 */ /* 0x080fe400078e021a */
[C---:B------:R-:W-:Y:S02]  /*7730*/  IMAD R29, R46.reuse, R33, RZ ;  /* 0x000000212e1d7224 */ /* 0x040fe400078e02ff */
[-C--:B------:R-:W-:Y:S02]  /*7740*/  IMAD R31, R59, R50.reuse, R31 ;  /* 0x000000323b1f7224 */ /* 0x080fe400078e021f */
[----:B------:R-:W-:Y:S02]  /*7750*/  IMAD R28, R51, R50, R28 ;  /* 0x00000032331c7224 */ /* 0x000fe400078e021c */
[----:B------:R-:W-:Y:S01]  /*7760*/  IMAD R30, R46, R34, RZ ;  /* 0x000000222e1e7224 */ /* 0x000fe200078e02ff */
[----:B------:R-:W-:Y:S01]  /*7770*/  I2IP.S8.S32.SAT R113, R31, R26, RZ ;  /* 0x0000001a1f717239 */ /* 0x000fe200000014ff */
[----:B------:R-:W-:Y:S02]  /*7780*/  IMAD R29, R52, R50, R29 ;  /* 0x00000032341d7224 */ /* 0x000fe400078e021d */
[----:B------:R-:W-:Y:S01]  /*7790*/  IMAD R35, R46, R35, RZ ;  /* 0x000000232e237224 */ /* 0x000fe200078e02ff */
[----:B------:R-:W-:Y:S01]  /*77a0*/  I2IP.S8.S32.SAT R118, R25, R24, R113 ;  /* 0x0000001819767239 */ /* 0x000fe20000001471 */
[-C--:B------:R-:W-:Y:S02]  /*77b0*/  IMAD R30, R53, R50.reuse, R30 ;  /* 0x00000032351e7224 */ /* 0x080fe400078e021e */
[----:B------:R-:W-:Y:S05]  /*77c0*/  IMAD R35, R60, R50, R35 ;  /* 0x000000323c237224 */ /* 0x000fea00078e0223 */
[----:B------:R-:W-:Y:S04]  /*77d0*/  I2IP.S8.S32.SAT R114, R35, R30, RZ ;  /* 0x0000001e23727239 */ /* 0x000fe800000014ff */
[----:B------:R-:W-:Y:S05]  /*77e0*/  I2IP.S8.S32.SAT R119, R29, R28, R114 ;  /* 0x0000001c1d777239 */ /* 0x000fea0000001472 */
        /* <DEDUP_REMOVED lines=9> */
[----:B------:R-:W-:Y:S02]  /*7880*/  UIADD3 UR12, UP0, UPT, UR52, 0x680, URZ ;  /* 0x00000680340c7890 */ /* 0x000fe4000ff1e0ff */
[----:B------:R-:W-:Y:S02]  /*7890*/  UIADD3 UR9, UPT, UPT, UR41, 0x20, URZ ;  /* 0x0000002029097890 */ /* 0x000fe4000fffe0ff */
[----:B------:R-:W-:Y:S02]  /*78a0*/  UIADD3 UR8, UPT, UPT, UR49, 0x3200, URZ ;  /* 0x0000320031087890 */ /* 0x000fe4000fffe0ff */
[----:B------:R-:W-:Y:S01]  /*78b0*/  UIADD3.X UR13, UPT, UPT, URZ, UR53, URZ, UP0, !UPT ;  /* 0x00000035ff0d7290 */ /* 0x000fe200087fe4ff */
[----:B------:R-:W-:Y:S01]  /*78c0*/  UMOV UR10, UR42 ;  /* 0x0000002a000a7c82 */ /* 0x000fe20008000000 */
[----:B------:R-:W-:Y:S01]  /*78d0*/  UMOV UR11, UR36 ;  /* 0x00000024000b7c82 */ /* 0x000fe20008000000 */
[----:B------:R-:W-:Y:S02]  /*78e0*/  UIADD3 UR5, UPT, UPT, UR41, 0x60, URZ ;  /* 0x0000006029057890 */ /* 0x000fe4000fffe0ff */
[----:B------:R-:W-:Y:S01]  /*78f0*/  UIADD3 UR4, UPT, UPT, UR49, 0x3a00, URZ ;  /* 0x00003a0031047890 */ /* 0x000fe2000fffe0ff */
[----:B------:R-:W-:Y:S03]  /*7900*/  UMOV UR6, UR42 ;  /* 0x0000002a00067c82 */ /* 0x000fe60008000000 */
[----:B------:R2:W-:Y:S01]  /*7910*/  UTMASTG.3D [UR8], [UR12] ;  /* 0x000000080c0073b5 */ /* 0x0005e20008010000 */
[----:B------:R-:W-:Y:S04]  /*7920*/  UMOV UR7, UR36 ;  /* 0x0000002400077c82 */ /* 0x000fe80008000000 */
[----:B------:R2:W-:Y:S01]  /*7930*/  UTMASTG.3D [UR4], [UR12] ;  /* 0x000000040c0073b5 */ /* 0x0005e20008010000 */
[----:B------:R0:W-:Y:S01]  /*7940*/  UTMACMDFLUSH ;  /* 0x00000000000079b7 */ /* 0x0001e20000000000 */
[----:B--2---:R-:W-:Y:S04]  /*7950*/  DEPBAR.LE SB0, 0x1 ;  /* 0x000080400000791a */ /* 0x004fe80000000000 */
.L_x_121:
[----:B------:R-:W-:Y:S05]  /*7960*/  BSYNC.RECONVERGENT B0 ;  /* 0x0000000000007941 */ /* 0x000fea0003800200 */
.L_x_120:
[----:B------:R-:W-:Y:S01]  /*7970*/  BAR.SYNC.DEFER_BLOCKING 0x1, 0x80 ;  /* 0x0042000000007b1d */ /* 0x000fe20000010000 */
[----:B------:R-:W-:Y:S01]  /*7980*/  ISETP.NE.AND P2, PT, R109, RZ, PT ;  /* 0x000000ff6d00720c */ /* 0x000fe20003f45270 */
[----:B------:R-:W-:Y:S01]  /*7990*/  IMAD.IADD R20, R43, 0x1, R83 ;  /* 0x000000012b147824 */ /* 0x000fe200078e0253 */
[----:B------:R-:W-:Y:S01]  /*79a0*/  ISETP.NE.AND P0, PT, R111, 0x2, PT ;  /* 0x000000026f00780c */ /* 0x000fe20003f05270 */
[----:B------:R-:W-:Y:S01]  /*79b0*/  IMAD.IADD R21, R45, 0x1, R90 ;  /* 0x000000012d157824 */ /* 0x000fe200078e025a */
[----:B------:R-:W-:Y:S02]  /*79c0*/  ISETP.NE.AND P1, PT, R110, 0x4, PT ;  /* 0x000000046e00780c */ /* 0x000fe40003f25270 */
[----:B------:R-:W-:Y:S02]  /*79d0*/  SEL R0, RZ, 0x1, P0 ;  /* 0x00000001ff007807 */ /* 0x000fe40000000000 */
[----:B------:R-:W-:Y:S02]  /*79e0*/  SEL R3, RZ, 0x1, P1 ;  /* 0x00000001ff037807 */ /* 0x000fe40000800000 */
[----:B------:R-:W-:Y:S02]  /*79f0*/  LOP3.LUT R105, R105, R0, RZ, 0x3c, !PT ;  /* 0x0000000069697212 */ /* 0x000fe400078e3cff */
[----:B------:R-:W-:Y:S02]  /*7a00*/  LOP3.LUT R106, R106, R3, RZ, 0x3c, !PT ;  /* 0x000000036a6a7212 */ /* 0x000fe400078e3cff */
[----:B------:R-:W-:Y:S02]  /*7a10*/  @P2 R2UR UR36, R98 ;  /* 0x00000000622422ca */ /* 0x000fe400000e0000 */
[----:B------:R-:W-:Y:S02]  /*7a20*/  SEL R111, R111, RZ, P0 ;  /* 0x000000ff6f6f7207 */ /* 0x000fe40000000000 */
[----:B------:R-:W-:Y:S01]  /*7a30*/  SEL R44, R110, RZ, P1 ;  /* 0x000000ff6e2c7207 */ /* 0x000fe20000800000 */
[----:B------:R-:W-:Y:S10]  /*7a40*/  @P2 BRA `(.L_x_122) ;  /* 0xffffffd400bc2947 */ /* 0x000ff4000383ffff */
[----:B------:R-:W-:Y:S05]  /*7a50*/  EXIT ;  /* 0x000000000000794d */ /* 0x000fea0003800000 */
.L_x_24:
[----:B--2---:R2:W4:Y:S02]  /*7a60*/  SYNCS.PHASECHK.TRANS64.TRYWAIT P0, [R3+URZ+0xe0], R2 ;  /* 0x0000e002030075a7 */ /* 0x00452400080011ff */
[----:B----4-:R-:W-:Y:S05]  /*7a70*/  @!P0 NANOSLEEP.SYNCS 0x989680 ;  /* 0x009896800000895d */ /* 0x010fea0003900000 */
[----:B------:R-:W4:Y:S02]  /*7a80*/  @!P0 SYNCS.PHASECHK.TRANS64 P0, [R3+URZ+0xe0], R2 ;  /* 0x0000e002030085a7 */ /* 0x000f2400080010ff */
[----:B----4-:R-:W-:Y:S05]  /*7a90*/  @!P0 BRA `(.L_x_24) ;  /* 0xfffffffc00f08947 */ /* 0x010fea000383ffff */
[----:B------:R-:W-:Y:S05]  /*7aa0*/  BRA `(.L_x_123) ;  /* 0xffffff9c00447947 */ /* 0x000fea000383ffff */
.L_x_27:
[----:B-1----:R-:W-:-:S07]  /*7ab0*/  MOV R2, UR33 ;  /* 0x0000002100027c02 */ /* 0x002fce0008000f00 */
.L_x_124:
[----:B-1----:R1:W2:Y:S02]  /*7ac0*/  SYNCS.PHASECHK.TRANS64.TRYWAIT P0, [R2+URZ+0x20], R5 ;  /* 0x00002005020075a7 */ /* 0x0022a400080011ff */
[----:B--2---:R-:W-:Y:S05]  /*7ad0*/  @!P0 NANOSLEEP.SYNCS 0x989680 ;  /* 0x009896800000895d */ /* 0x004fea0003900000 */
[----:B------:R-:W2:Y:S02]  /*7ae0*/  @!P0 SYNCS.PHASECHK.TRANS64 P0, [R2+URZ+0x20], R5 ;  /* 0x00002005020085a7 */ /* 0x000ea400080010ff */
[----:B--2---:R-:W-:Y:S05]  /*7af0*/  @!P0 BRA `(.L_x_124) ;  /* 0xfffffffc00f08947 */ /* 0x004fea000383ffff */
[----:B------:R-:W-:Y:S05]  /*7b00*/  BRA `(.L_x_26) ;  /* 0xffffff9c00a87947 */ /* 0x000fea000383ffff */
.L_x_34:
[----:B-1----:R-:W-:-:S07]  /*7b10*/  MOV R2, UR17 ;  /* 0x0000001100027c02 */ /* 0x002fce0008000f00 */
.L_x_125:
[----:B-1----:R1:W2:Y:S02]  /*7b20*/  SYNCS.PHASECHK.TRANS64.TRYWAIT P0, [R2+URZ+0x20], R5 ;  /* 0x00002005020075a7 */ /* 0x0022a400080011ff */
[----:B--2---:R-:W-:Y:S05]  /*7b30*/  @!P0 NANOSLEEP.SYNCS 0x989680 ;  /* 0x009896800000895d */ /* 0x004fea0003900000 */
[----:B------:R-:W2:Y:S02]  /*7b40*/  @!P0 SYNCS.PHASECHK.TRANS64 P0, [R2+URZ+0x20], R5 ;  /* 0x00002005020085a7 */ /* 0x000ea400080010ff */
[----:B--2---:R-:W-:Y:S05]  /*7b50*/  @!P0 BRA `(.L_x_125) ;  /* 0xfffffffc00f08947 */ /* 0x004fea000383ffff */
[----:B------:R-:W-:Y:S05]  /*7b60*/  BRA `(.L_x_33) ;  /* 0xffffffa000607947 */ /* 0x000fea000383ffff */
.L_x_39:
[----:B-1----:R1:W2:Y:S02]  /*7b70*/  SYNCS.PHASECHK.TRANS64.TRYWAIT P0, [R2+URZ+0x70], R3 ;  /* 0x00007003020075a7 */ /* 0x0022a400080011ff */
[----:B--2---:R-:W-:Y:S05]  /*7b80*/  @!P0 NANOSLEEP.SYNCS 0x989680 ;  /* 0x009896800000895d */ /* 0x004fea0003900000 */
[----:B------:R-:W2:Y:S02]  /*7b90*/  @!P0 SYNCS.PHASECHK.TRANS64 P0, [R2+URZ+0x70], R3 ;  /* 0x00007003020085a7 */ /* 0x000ea400080010ff */
[----:B--2---:R-:W-:Y:S05]  /*7ba0*/  @!P0 BRA `(.L_x_39) ;  /* 0xfffffffc00f08947 */ /* 0x004fea000383ffff */
[----:B------:R-:W-:Y:S05]  /*7bb0*/  BRA `(.L_x_126) ;  /* 0xffffffa400007947 */ /* 0x000fea000383ffff */
.L_x_43:
[----:B---3--:R-:W-:-:S07]  /*7bc0*/  MOV R0, UR4 ;  /* 0x0000000400007c02 */ /* 0x008fce0008000f00 */
.L_x_127:
[----:B-1----:R1:W2:Y:S02]  /*7bd0*/  SYNCS.PHASECHK.TRANS64.TRYWAIT P0, [R0+URZ], R3 ;  /* 0x00000003000075a7 */ /* 0x0022a400080011ff */
[----:B--2---:R-:W-:Y:S05]  /*7be0*/  @!P0 NANOSLEEP.SYNCS 0x989680 ;  /* 0x009896800000895d */ /* 0x004fea0003900000 */
[----:B------:R-:W2:Y:S02]  /*7bf0*/  @!P0 SYNCS.PHASECHK.TRANS64 P0, [R0+URZ], R3 ;  /* 0x00000003000085a7 */ /* 0x000ea400080010ff */
[----:B--2---:R-:W-:Y:S05]  /*7c00*/  @!P0 BRA `(.L_x_127) ;  /* 0xfffffffc00f08947 */ /* 0x004fea000383ffff */
[----:B------:R-:W-:Y:S05]  /*7c10*/  BRA `(.L_x_128) ;  /* 0xffffffa800707947 */ /* 0x000fea000383ffff */
.L_x_44:
[----:B---3--:R-:W-:-:S07]  /*7c20*/  MOV R0, UR4 ;  /* 0x0000000400007c02 */ /* 0x008fce0008000f00 */
.L_x_129:
[----:B-1----:R1:W2:Y:S02]  /*7c30*/  SYNCS.PHASECHK.TRANS64.TRYWAIT P0, [R0+URZ], R3 ;  /* 0x00000003000075a7 */ /* 0x0022a400080011ff */
[----:B--2---:R-:W-:Y:S05]  /*7c40*/  @!P0 NANOSLEEP.SYNCS 0x989680 ;  /* 0x009896800000895d */ /* 0x004fea0003900000 */
[----:B------:R-:W2:Y:S02]  /*7c50*/  @!P0 SYNCS.PHASECHK.TRANS64 P0, [R0+URZ], R3 ;  /* 0x00000003000085a7 */ /* 0x000ea400080010ff */
[----:B--2---:R-:W-:Y:S05]  /*7c60*/  @!P0 BRA `(.L_x_129) ;  /* 0xfffffffc00f08947 */ /* 0x004fea000383ffff */
[----:B------:R-:W-:Y:S05]  /*7c70*/  BRA `(.L_x_130) ;  /* 0xffffffa8007c7947 */ /* 0x000fea000383ffff */
.L_x_45:
[----:B---3--:R-:W-:-:S07]  /*7c80*/  MOV R0, UR4 ;  /* 0x0000000400007c02 */ /* 0x008fce0008000f00 */
.L_x_131:
[----:B-1----:R1:W2:Y:S02]  /*7c90*/  SYNCS.PHASECHK.TRANS64.TRYWAIT P0, [R0+URZ], R3 ;  /* 0x00000003000075a7 */ /* 0x0022a400080011ff */
[----:B--2---:R-:W-:Y:S05]  /*7ca0*/  @!P0 NANOSLEEP.SYNCS 0x989680 ;  /* 0x009896800000895d */ /* 0x004fea0003900000 */
[----:B------:R-:W2:Y:S02]  /*7cb0*/  @!P0 SYNCS.PHASECHK.TRANS64 P0, [R0+URZ], R3 ;  /* 0x00000003000085a7 */ /* 0x000ea400080010ff */
[----:B--2---:R-:W-:Y:S05]  /*7cc0*/  @!P0 BRA `(.L_x_131) ;  /* 0xfffffffc00f08947 */ /* 0x004fea000383ffff */
[----:B------:R-:W-:Y:S05]  /*7cd0*/  BRA `(.L_x_132) ;  /* 0xffffffa800887947 */ /* 0x000fea000383ffff */
.L_x_48:
[----:B-1----:R1:W2:Y:S02]  /*7ce0*/  SYNCS.PHASECHK.TRANS64.TRYWAIT P0, [R0+URZ+0xd0], R5 ;  /* 0x0000d005000075a7 */ /* 0x0022a400080011ff */
[----:B--2---:R-:W-:Y:S05]  /*7cf0*/  @!P0 NANOSLEEP.SYNCS 0x989680 ;  /* 0x009896800000895d */ /* 0x004fea0003900000 */
[----:B------:R-:W2:Y:S02]  /*7d00*/  @!P0 SYNCS.PHASECHK.TRANS64 P0, [R0+URZ+0xd0], R5 ;  /* 0x0000d005000085a7 */ /* 0x000ea400080010ff */
[----:B--2---:R-:W-:Y:S05]  /*7d10*/  @!P0 BRA `(.L_x_48) ;  /* 0xfffffffc00f08947 */ /* 0x004fea000383ffff */
[----:B------:R-:W-:Y:S05]  /*7d20*/  BRA `(.L_x_133) ;  /* 0xffffffa800e87947 */ /* 0x000fea000383ffff */
.L_x_49:
[----:B------:R-:W-:-:S07]  /*7d30*/  MOV R0, UR5 ;  /* 0x0000000500007c02 */ /* 0x000fce0008000f00 */
.L_x_134:
[----:B-1----:R1:W2:Y:S02]  /*7d40*/  SYNCS.PHASECHK.TRANS64.TRYWAIT P0, [R0+URZ+0x80], R7 ;  /* 0x00008007000075a7 */ /* 0x0022a400080011ff */
[----:B--2---:R-:W-:Y:S05]  /*7d50*/  @!P0 NANOSLEEP.SYNCS 0x989680 ;  /* 0x009896800000895d */ /* 0x004fea0003900000 */
[----:B------:R-:W2:Y:S02]  /*7d60*/  @!P0 SYNCS.PHASECHK.TRANS64 P0, [R0+URZ+0x80], R7 ;  /* 0x00008007000085a7 */ /* 0x000ea400080010ff */
[----:B--2---:R-:W-:Y:S05]  /*7d70*/  @!P0 BRA `(.L_x_134) ;  /* 0xfffffffc00f08947 */ /* 0x004fea000383ffff */
[----:B------:R-:W-:Y:S05]  /*7d80*/  BRA `(.L_x_135) ;  /* 0xffffffa800f87947 */ /* 0x000fea000383ffff */
.L_x_50:
[----:B-1----:R1:W2:Y:S02]  /*7d90*/  SYNCS.PHASECHK.TRANS64.TRYWAIT P1, [R0+URZ+0x70], R5 ;  /* 0x00007005000075a7 */ /* 0x0022a400080211ff */
[----:B--2---:R-:W-:Y:S05]  /*7da0*/  @!P1 NANOSLEEP.SYNCS 0x989680 ;  /* 0x009896800000995d */ /* 0x004fea0003900000 */
[----:B------:R-:W2:Y:S02]  /*7db0*/  @!P1 SYNCS.PHASECHK.TRANS64 P1, [R0+URZ+0x70], R5 ;  /* 0x00007005000095a7 */ /* 0x000ea400080210ff */
[----:B--2---:R-:W-:Y:S05]  /*7dc0*/  @!P1 BRA `(.L_x_50) ;  /* 0xfffffffc00f09947 */ /* 0x004fea000383ffff */
[----:B------:R-:W-:Y:S05]  /*7dd0*/  BRA `(.L_x_136) ;  /* 0xffffffac00287947 */ /* 0x000fea000383ffff */
.L_x_53:
[----:B------:R-:W-:-:S07]  /*7de0*/  MOV R0, UR5 ;  /* 0x0000000500007c02 */ /* 0x000fce0008000f00 */
.L_x_137:
[----:B-1----:R1:W2:Y:S02]  /*7df0*/  SYNCS.PHASECHK.TRANS64.TRYWAIT P0, [R0+URZ+0x80], R3 ;  /* 0x00008003000075a7 */ /* 0x0022a400080011ff */
[----:B--2---:R-:W-:Y:S05]  /*7e00*/  @!P0 NANOSLEEP.SYNCS 0x989680 ;  /* 0x009896800000895d */ /* 0x004fea0003900000 */
[----:B------:R-:W2:Y:S02]  /*7e10*/  @!P0 SYNCS.PHASECHK.TRANS64 P0, [R0+URZ+0x80], R3 ;  /* 0x00008003000085a7 */ /* 0x000ea400080010ff */
[----:B--2---:R-:W-:Y:S05]  /*7e20*/  @!P0 BRA `(.L_x_137) ;  /* 0xfffffffc00f08947 */ /* 0x004fea000383ffff */
[----:B------:R-:W-:Y:S05]  /*7e30*/  BRA `(.L_x_52) ;  /* 0xffffffac007c7947 */ /* 0x000fea000383ffff */
.L_x_62:
[----:B-1----:R-:W-:-:S04]  /*7e40*/  MOV R4, UR6 ;  /* 0x0000000600047c02 */ /* 0x002fc80008000f00 */
[----:B------:R1:W2:Y:S03]  /*7e50*/  SYNCS.PHASECHK.TRANS64.TRYWAIT P0, [R4+URZ+0x8], R5 ;  /* 0x00000805040075a7 */ /* 0x0002a600080011ff */
[----:B--2---:R-:W-:Y:S05]  /*7e60*/  @!P0 NANOSLEEP.SYNCS 0x989680 ;  /* 0x009896800000895d */ /* 0x004fea0003900000 */
[----:B------:R-:W2:Y:S02]  /*7e70*/  @!P0 SYNCS.PHASECHK.TRANS64 P0, [R4+URZ+0x8], R5 ;  /* 0x00000805040085a7 */ /* 0x000ea400080010ff */
[----:B--2---:R-:W-:Y:S05]  /*7e80*/  @!P0 BRA `(.L_x_62) ;  /* 0xfffffffc00ec8947 */ /* 0x004fea000383ffff */
[----:B------:R-:W-:Y:S05]  /*7e90*/  BRA `(.L_x_61) ;  /* 0xffffffb000307947 */ /* 0x000fea000383ffff */
.L_x_64:
[----:B------:R-:W-:Y:S01]  /*7ea0*/  BSSY B0, `(.L_x_138) ;  /* 0x0000006000007945 */ /* 0x000fe20003800000 */
[----:B------:R-:W-:-:S07]  /*7eb0*/  MOV R15, 0xffffffff ;  /* 0xffffffff000f7802 */ /* 0x000fce0000000f00 */
[----:B-1---5:R-:W-:Y:S05]  /*7ec0*/  WARPSYNC.COLLECTIVE R15, `(.L_x_139) ;  /* 0x000000000f0c7348 */ /* 0x022fea0003c00000 */
[----:B------:R-:W-:Y:S02]  /*7ed0*/  ELECT P6, UR79, PT ;  /* 0x00000000004f782f */ /* 0x000fe400038c0000 */
[----:B------:R-:W-:Y:S01]  /*7ee0*/  MOV R14, UR79 ;  /* 0x0000004f000e7c02 */ /* 0x000fe20008000f00 */
[----:B-1---5:R-:W-:Y:S10]  /*7ef0*/  ENDCOLLECTIVE ;  /* 0x000000000000791b */ /* 0x022ff40003800000 */
.L_x_139:
[----:B------:R-:W-:Y:S05]  /*7f00*/  BSYNC B0 ;  /* 0x0000000000007941 */ /* 0x000fea0003800000 */
.L_x_138:
[----:B------:R-:W-:Y:S05]  /*7f10*/  BRA `(.L_x_140) ;  /* 0xffffffb000607947 */ /* 0x000fea000383ffff */
.L_x_66:
[----:B-1----:R-:W-:-:S04]  /*7f20*/  MOV R2, UR6 ;  /* 0x0000000600027c02 */ /* 0x002fc80008000f00 */
[----:B------:R1:W2:Y:S03]  /*7f30*/  SYNCS.PHASECHK.TRANS64.TRYWAIT P0, [R2+URZ+0x8], R3 ;  /* 0x00000803020075a7 */ /* 0x0002a600080011ff */
[----:B--2---:R-:W-:Y:S05]  /*7f40*/  @!P0 NANOSLEEP.SYNCS 0x989680 ;  /* 0x009896800000895d */ /* 0x004fea0003900000 */
[----:B------:R-:W2:Y:S02]  /*7f50*/  @!P0 SYNCS.PHASECHK.TRANS64 P0, [R2+URZ+0x8], R3 ;  /* 0x00000803020085a7 */ /* 0x000ea400080010ff */
[----:B--2---:R-:W-:Y:S05]  /*7f60*/  @!P0 BRA `(.L_x_66) ;  /* 0xfffffffc00ec8947 */ /* 0x004fea000383ffff */
[----:B------:R-:W-:Y:S05]  /*7f70*/  BRA `(.L_x_65) ;  /* 0xffffffb000647947 */ /* 0x000fea000383ffff */
.L_x_67:
[----:B-1----:R1:W2:Y:S02]  /*7f80*/  SYNCS.PHASECHK.TRANS64.TRYWAIT P0, [R0+URZ+0x70], R5 ;  /* 0x00007005000075a7 */ /* 0x0022a400080011ff */
[----:B--2---:R-:W-:Y:S05]  /*7f90*/  @!P0 NANOSLEEP.SYNCS 0x989680 ;  /* 0x009896800000895d */ /* 0x004fea0003900000 */
[----:B------:R-:W2:Y:S02]  /*7fa0*/  @!P0 SYNCS.PHASECHK.TRANS64 P0, [R0+URZ+0x70], R5 ;  /* 0x00007005000085a7 */ /* 0x000ea400080010ff */
[----:B--2---:R-:W-:Y:S05]  /*7fb0*/  @!P0 BRA `(.L_x_67) ;  /* 0xfffffffc00f08947 */ /* 0x004fea000383ffff */
[----:B------:R-:W-:Y:S05]  /*7fc0*/  BRA `(.L_x_141) ;  /* 0xffffffb400507947 */ /* 0x000fea000383ffff */
.L_x_69:
[----:B------:R-:W-:-:S07]  /*7fd0*/  MOV R0, UR9 ;  /* 0x0000000900007c02 */ /* 0x000fce0008000f00 */
.L_x_142:
[----:B-1----:R1:W2:Y:S02]  /*7fe0*/  SYNCS.PHASECHK.TRANS64.TRYWAIT P0, [R0+URZ+0xb0], R5 ;  /* 0x0000b005000075a7 */ /* 0x0022a400080011ff */
[----:B--2---:R-:W-:Y:S05]  /*7ff0*/  @!P0 NANOSLEEP.SYNCS 0x989680 ;  /* 0x009896800000895d */ /* 0x004fea0003900000 */
[----:B------:R-:W2:Y:S02]  /*8000*/  @!P0 SYNCS.PHASECHK.TRANS64 P0, [R0+URZ+0xb0], R5 ;  /* 0x0000b005000085a7 */ /* 0x000ea400080010ff */
[----:B--2---:R-:W-:Y:S05]  /*8010*/  @!P0 BRA `(.L_x_142) ;  /* 0xfffffffc00f08947 */ /* 0x004fea000383ffff */
[----:B------:R-:W-:Y:S05]  /*8020*/  BRA `(.L_x_143) ;  /* 0xffffffb4009c7947 */ /* 0x000fea000383ffff */
.L_x_72:
[----:B------:R-:W-:Y:S07]  /*8030*/  MOV R0, UR8 ;  /* 0x0000000800007c02 */ /* 0x000fee0008000f00 */
.L_x_144:
[----:B-1----:R1:W2:Y:S02]  /*8040*/  SYNCS.PHASECHK.TRANS64.TRYWAIT P0, [R0+URZ], R5 ;  /* 0x00000005000075a7 */ /* 0x0022a400080011ff */
[----:B--2---:R-:W-:Y:S05]  /*8050*/  @!P0 NANOSLEEP.SYNCS 0x989680 ;  /* 0x009896800000895d */ /* 0x004fea0003900000 */
[----:B------:R-:W2:Y:S02]  /*8060*/  @!P0 SYNCS.PHASECHK.TRANS64 P0, [R0+URZ], R5 ;  /* 0x00000005000085a7 */ /* 0x000ea400080010ff */
[----:B--2---:R-:W-:Y:S05]  /*8070*/  @!P0 BRA `(.L_x_144) ;  /* 0xfffffffc00f08947 */ /* 0x004fea000383ffff */
[----:B------:R-:W-:Y:S05]  /*8080*/  BRA `(.L_x_71) ;  /* 0xffffffb400b07947 */ /* 0x000fea000383ffff */
.L_x_76:
[----:B-1----:R-:W-:-:S07]  /*8090*/  MOV R0, UR8 ;  /* 0x0000000800007c02 */ /* 0x002fce0008000f00 */
.L_x_145:
[----:B-1----:R1:W2:Y:S02]  /*80a0*/  SYNCS.PHASECHK.TRANS64.TRYWAIT P0, [R0+URZ], R3 ;  /* 0x00000003000075a7 */ /* 0x0022a400080011ff */
[----:B--2---:R-:W-:Y:S05]  /*80b0*/  @!P0 NANOSLEEP.SYNCS 0x989680 ;  /* 0x009896800000895d */ /* 0x004fea0003900000 */
[----:B------:R-:W2:Y:S02]  /*80c0*/  @!P0 SYNCS.PHASECHK.TRANS64 P0, [R0+URZ], R3 ;  /* 0x00000003000085a7 */ /* 0x000ea400080010ff */
[----:B--2---:R-:W-:Y:S05]  /*80d0*/  @!P0 BRA `(.L_x_145) ;  /* 0xfffffffc00f08947 */ /* 0x004fea000383ffff */
[----:B------:R-:W-:Y:S05]  /*80e0*/  BRA `(.L_x_146) ;  /* 0xffffffb800a47947 */ /* 0x000fea000383ffff */
.L_x_77:
[----:B------:R-:W-:-:S07]  /*80f0*/  MOV R0, UR8 ;  /* 0x0000000800007c02 */ /* 0x000fce0008000f00 */
.L_x_147:
[----:B-1----:R1:W2:Y:S02]  /*8100*/  SYNCS.PHASECHK.TRANS64.TRYWAIT P0, [R0+URZ], R3 ;  /* 0x00000003000075a7 */ /* 0x0022a400080011ff */
[----:B--2---:R-:W-:Y:S05]  /*8110*/  @!P0 NANOSLEEP.SYNCS 0x989680 ;  /* 0x009896800000895d */ /* 0x004fea0003900000 */
[----:B------:R-:W2:Y:S02]  /*8120*/  @!P0 SYNCS.PHASECHK.TRANS64 P0, [R0+URZ], R3 ;  /* 0x00000003000085a7 */ /* 0x000ea400080010ff */
[----:B--2---:R-:W-:Y:S05]  /*8130*/  @!P0 BRA `(.L_x_147) ;  /* 0xfffffffc00f08947 */ /* 0x004fea000383ffff */
[----:B------:R-:W-:Y:S05]  /*8140*/  BRA `(.L_x_148) ;  /* 0xffffffb800b07947 */ /* 0x000fea000383ffff */
.L_x_78:
[----:B------:R-:W-:-:S07]  /*8150*/  MOV R0, UR8 ;  /* 0x0000000800007c02 */ /* 0x000fce0008000f00 */
.L_x_149:
[----:B-1----:R1:W2:Y:S02]  /*8160*/  SYNCS.PHASECHK.TRANS64.TRYWAIT P0, [R0+URZ], R3 ;  /* 0x00000003000075a7 */ /* 0x0022a400080011ff */
[----:B--2---:R-:W-:Y:S05]  /*8170*/  @!P0 NANOSLEEP.SYNCS 0x989680 ;  /* 0x009896800000895d */ /* 0x004fea0003900000 */
[----:B------:R-:W2:Y:S02]  /*8180*/  @!P0 SYNCS.PHASECHK.TRANS64 P0, [R0+URZ], R3 ;  /* 0x00000003000085a7 */ /* 0x000ea400080010ff */
[----:B--2---:R-:W-:Y:S05]  /*8190*/  @!P0 BRA `(.L_x_149) ;  /* 0xfffffffc00f08947 */ /* 0x004fea000383ffff */
[----:B------:R-:W-:Y:S05]  /*81a0*/  BRA `(.L_x_150) ;  /* 0xffffffb800bc7947 */ /* 0x000fea000383ffff */
.L_x_81:
[----:B------:R-:W-:-:S07]  /*81b0*/  MOV R0, UR7 ;  /* 0x0000000700007c02 */ /* 0x000fce0008000f00 */
.L_x_151:
[----:B-1----:R1:W2:Y:S02]  /*81c0*/  SYNCS.PHASECHK.TRANS64.TRYWAIT P1, [R0+URZ+0xf0], R3 ;  /* 0x0000f003000075a7 */ /* 0x0022a400080211ff */
[----:B--2---:R-:W-:Y:S05]  /*81d0*/  @!P1 NANOSLEEP.SYNCS 0x989680 ;  /* 0x009896800000995d */ /* 0x004fea0003900000 */
[----:B------:R-:W2:Y:S02]  /*81e0*/  @!P1 SYNCS.PHASECHK.TRANS64 P1, [R0+URZ+0xf0], R3 ;  /* 0x0000f003000095a7 */ /* 0x000ea400080210ff */
[----:B--2---:R-:W-:Y:S05]  /*81f0*/  @!P1 BRA `(.L_x_151) ;  /* 0xfffffffc00f09947 */ /* 0x004fea000383ffff */
[----:B------:R-:W-:Y:S05]  /*8200*/  BRA `(.L_x_152) ;  /* 0xffffffbc00087947 */ /* 0x000fea000383ffff */
.L_x_86:
[----:B--2---:R2:W4:Y:S02]  /*8210*/  SYNCS.PHASECHK.TRANS64.TRYWAIT P0, [R0+URZ+0x70], R3 ;  /* 0x00007003000075a7 */ /* 0x00452400080011ff */
[----:B----4-:R-:W-:Y:S05]  /*8220*/  @!P0 NANOSLEEP.SYNCS 0x989680 ;  /* 0x009896800000895d */ /* 0x010fea0003900000 */
[----:B------:R-:W4:Y:S02]  /*8230*/  @!P0 SYNCS.PHASECHK.TRANS64 P0, [R0+URZ+0x70], R3 ;  /* 0x00007003000085a7 */ /* 0x000f2400080010ff */
[----:B----4-:R-:W-:Y:S05]  /*8240*/  @!P0 BRA `(.L_x_86) ;  /* 0xfffffffc00f08947 */ /* 0x010fea000383ffff */
[----:B------:R-:W-:Y:S05]  /*8250*/  BRA `(.L_x_153) ;  /* 0xffffffc000147947 */ /* 0x000fea000383ffff */
.L_x_89:
[----:B------:R-:W-:Y:S07]  /*8260*/  MOV R0, UR7 ;  /* 0x0000000700007c02 */ /* 0x000fee0008000f00 */
.L_x_154:
[----:B--2---:R2:W4:Y:S02]  /*8270*/  SYNCS.PHASECHK.TRANS64.TRYWAIT P0, [R0+URZ+0x68], R3 ;  /* 0x00006803000075a7 */ /* 0x00452400080011ff */
[----:B----4-:R-:W-:Y:S05]  /*8280*/  @!P0 NANOSLEEP.SYNCS 0x989680 ;  /* 0x009896800000895d */ /* 0x010fea0003900000 */
[----:B------:R-:W4:Y:S02]  /*8290*/  @!P0 SYNCS.PHASECHK.TRANS64 P0, [R0+URZ+0x68], R3 ;  /* 0x00006803000085a7 */ /* 0x000f2400080010ff */
[----:B----4-:R-:W-:Y:S05]  /*82a0*/  @!P0 BRA `(.L_x_154) ;  /* 0xfffffffc00f08947 */ /* 0x010fea000383ffff */
[----:B------:R-:W-:Y:S05]  /*82b0*/  BRA `(.L_x_88) ;  /* 0xffffffc000f47947 */ /* 0x000fea000383ffff */
.L_x_92:
[----:B--2---:R-:W-:Y:S07]  /*82c0*/  MOV R3, UR7 ;  /* 0x0000000700037c02 */ /* 0x004fee0008000f00 */
.L_x_155:
[----:B-1----:R1:W2:Y:S02]  /*82d0*/  SYNCS.PHASECHK.TRANS64.TRYWAIT P0, [R3+URZ+0x50], R12 ;  /* 0x0000500c030075a7 */ /* 0x0022a400080011ff */
[----:B--2---:R-:W-:Y:S05]  /*82e0*/  @!P0 NANOSLEEP.SYNCS 0x989680 ;  /* 0x009896800000895d */ /* 0x004fea0003900000 */
[----:B------:R-:W2:Y:S02]  /*82f0*/  @!P0 SYNCS.PHASECHK.TRANS64 P0, [R3+URZ+0x50], R12 ;  /* 0x0000500c030085a7 */ /* 0x000ea400080010ff */
[----:B--2---:R-:W-:Y:S05]  /*8300*/  @!P0 BRA `(.L_x_155) ;  /* 0xfffffffc00f08947 */ /* 0x004fea000383ffff */
[----:B------:R-:W-:Y:S05]  /*8310*/  BRA `(.L_x_156) ;  /* 0xffffffc4006c7947 */ /* 0x000fea000383ffff */
.L_x_93:
[----:B------:R-:W-:Y:S07]  /*8320*/  MOV R3, UR7 ;  /* 0x0000000700037c02 */ /* 0x000fee0008000f00 */
.L_x_157:
[----:B-1----:R1:W2:Y:S02]  /*8330*/  SYNCS.PHASECHK.TRANS64.TRYWAIT P0, [R3+URZ+0x58], R12 ;  /* 0x0000580c030075a7 */ /* 0x0022a400080011ff */
[----:B--2---:R-:W-:Y:S05]  /*8340*/  @!P0 NANOSLEEP.SYNCS 0x989680 ;  /* 0x009896800000895d */ /* 0x004fea0003900000 */
[----:B------:R-:W2:Y:S02]  /*8350*/  @!P0 SYNCS.PHASECHK.TRANS64 P0, [R3+URZ+0x58], R12 ;  /* 0x0000580c030085a7 */ /* 0x000ea400080010ff */
[----:B--2---:R-:W-:Y:S05]  /*8360*/  @!P0 BRA `(.L_x_157) ;  /* 0xfffffffc00f08947 */ /* 0x004fea000383ffff */
[----:B------:R-:W-:Y:S05]  /*8370*/  BRA `(.L_x_158) ;  /* 0xffffffc800047947 */ /* 0x000fea000383ffff */
.L_x_95:
[----:B------:R-:W-:-:S07]  /*8380*/  MOV R0, UR7 ;  /* 0x0000000700007c02 */ /* 0x000fce0008000f00 */
.L_x_159:
[----:B-1----:R1:W4:Y:S02]  /*8390*/  SYNCS.PHASECHK.TRANS64.TRYWAIT P0, [R0+URZ+0x50], R3 ;  /* 0x00005003000075a7 */ /* 0x00232400080011ff */
[----:B----4-:R-:W-:Y:S05]  /*83a0*/  @!P0 NANOSLEEP.SYNCS 0x989680 ;  /* 0x009896800000895d */ /* 0x010fea0003900000 */
[----:B------:R-:W4:Y:S02]  /*83b0*/  @!P0 SYNCS.PHASECHK.TRANS64 P0, [R0+URZ+0x50], R3 ;  /* 0x00005003000085a7 */ /* 0x000f2400080010ff */
[----:B----4-:R-:W-:Y:S05]  /*83c0*/  @!P0 BRA `(.L_x_159) ;  /* 0xfffffffc00f08947 */ /* 0x010fea000383ffff */
[----:B------:R-:W-:Y:S05]  /*83d0*/  BRA `(.L_x_160) ;  /* 0xffffffc8008c7947 */ /* 0x000fea000383ffff */
.L_x_97:
[----:B--2---:R2:W3:Y:S02]  /*83e0*/  SYNCS.PHASECHK.TRANS64.TRYWAIT P0, [R0+URZ+0x70], R3 ;  /* 0x00007003000075a7 */ /* 0x0044e400080011ff */
[----:B---3--:R-:W-:Y:S05]  /*83f0*/  @!P0 NANOSLEEP.SYNCS 0x989680 ;  /* 0x009896800000895d */ /* 0x008fea0003900000 */
[----:B------:R-:W3:Y:S02]  /*8400*/  @!P0 SYNCS.PHASECHK.TRANS64 P0, [R0+URZ+0x70], R3 ;  /* 0x00007003000085a7 */ /* 0x000ee400080010ff */
[----:B---3--:R-:W-:Y:S05]  /*8410*/  @!P0 BRA `(.L_x_97) ;  /* 0xfffffffc00f08947 */ /* 0x008fea000383ffff */
[----:B------:R-:W-:Y:S05]  /*8420*/  BRA `(.L_x_161) ;  /* 0xffffffcc00587947 */ /* 0x000fea000383ffff */
.L_x_108:
[----:B-1----:R1:W3:Y:S02]  /*8430*/  SYNCS.PHASECHK.TRANS64.TRYWAIT P1, [R3+URZ+0x40], R0 ;  /* 0x00004000030075a7 */ /* 0x0022e400080211ff */
[----:B---3--:R-:W-:Y:S05]  /*8440*/  @!P1 NANOSLEEP.SYNCS 0x989680 ;  /* 0x009896800000995d */ /* 0x008fea0003900000 */
[----:B------:R-:W3:Y:S02]  /*8450*/  @!P1 SYNCS.PHASECHK.TRANS64 P1, [R3+URZ+0x40], R0 ;  /* 0x00004000030095a7 */ /* 0x000ee400080210ff */
[----:B---3--:R-:W-:Y:S05]  /*8460*/  @!P1 BRA `(.L_x_108) ;  /* 0xfffffffc00f09947 */ /* 0x008fea000383ffff */
[----:B------:R-:W-:Y:S05]  /*8470*/  BRA `(.L_x_107) ;  /* 0xffffffd800687947 */ /* 0x000fea000383ffff */
.L_x_110:
[----:B---3--:R3:W4:Y:S02]  /*8480*/  SYNCS.PHASECHK.TRANS64.TRYWAIT P0, [R110+URZ+0x90], R5 ;  /* 0x000090056e0075a7 */ /* 0x00872400080011ff */
[----:B----4-:R-:W-:Y:S05]  /*8490*/  @!P0 NANOSLEEP.SYNCS 0x989680 ;  /* 0x009896800000895d */ /* 0x010fea0003900000 */
[----:B------:R-:W4:Y:S02]  /*84a0*/  @!P0 SYNCS.PHASECHK.TRANS64 P0, [R110+URZ+0x90], R5 ;  /* 0x000090056e0085a7 */ /* 0x000f2400080010ff */
[----:B----4-:R-:W-:Y:S05]  /*84b0*/  @!P0 BRA `(.L_x_110) ;  /* 0xfffffffc00f08947 */ /* 0x010fea000383ffff */
[----:B------:R-:W-:Y:S05]  /*84c0*/  BRA `(.L_x_109) ;  /* 0xffffffd800bc7947 */ /* 0x000fea000383ffff */
.L_x_118:
[----:B--2---:R2:W3:Y:S02]  /*84d0*/  SYNCS.PHASECHK.TRANS64.TRYWAIT P0, [R75+URZ+0x40], R0 ;  /* 0x000040004b0075a7 */ /* 0x0044e400080011ff */
[----:B---3--:R-:W-:Y:S05]  /*84e0*/  @!P0 NANOSLEEP.SYNCS 0x989680 ;  /* 0x009896800000895d */ /* 0x008fea0003900000 */
[----:B------:R-:W3:Y:S02]  /*84f0*/  @!P0 SYNCS.PHASECHK.TRANS64 P0, [R75+URZ+0x40], R0 ;  /* 0x000040004b0085a7 */ /* 0x000ee400080010ff */
[----:B---3--:R-:W-:Y:S05]  /*8500*/  @!P0 BRA `(.L_x_118) ;  /* 0xfffffffc00f08947 */ /* 0x008fea000383ffff */
[----:B------:R-:W-:Y:S05]  /*8510*/  BRA `(.L_x_117) ;  /* 0xffffffe400c87947 */ /* 0x000fea000383ffff */
        .weak           $__internal_0_$__cuda_sm10x_tcgen05_guardrail_trap_col_being_dealloced_not_returned_by_alloc
        .type           $__internal_0_$__cuda_sm10x_tcgen05_guardrail_trap_col_being_dealloced_not_returned_by_alloc,@function
        .size           $__internal_0_$__cuda_sm10x_tcgen05_guardrail_trap_col_being_dealloced_not_returned_by_alloc,($__internal_1_$__cuda_sm10x_tcgen05_guardrail_trap_phase_invalid_during_alloc - $__internal_0_$__cuda_sm10x_tcgen05_guardrail_trap_col_being_dealloced_not_returned_by_alloc)
$__internal_0_$__cuda_sm10x_tcgen05_guardrail_trap_col_being_dealloced_not_returned_by_alloc:
[----:B------:R-:W-:Y:S05]  /*8520*/  BPT.TRAP 0x1 ;  /* 0x000000040000795c */ /* 0x000fea0000300000 */
[----:B------:R-:W-:-:S04]  /*8530*/  HFMA2 R3, -RZ, RZ, 0, 0 ;  /* 0x00000000ff037431 */ /* 0x000fc800000001ff */
[----:B------:R-:W-:Y:S05]  /*8540*/  RET.REL.NODEC R2 `(_ZN7cutlass13device_kernelINS_4gemm6kernel13GemmUniversalIN4cute5tupleIJiiiiEEENS1_10collective13CollectiveMmaINS1_35MainloopSm100TmaUmmaWarpSpecializedILi4ELi2ELi4ENS5_IJNS4_1CILi2EEENSA_ILi1EEESC_EEEEENS5_IJNSA_ILi128EEESF_SF_EEEaNS5_IJlSC_lEEEaSH_NS4_8TiledMMAINS4_8MMA_AtomIJNS4_21SM100_MMA_S8_2x1SM_SSIaaiLi128ELi128ELNS4_4UMMA5MajorE0ELSM_0ELNSL_8SaturateE0EEEEEENS4_6LayoutINS5_IJSC_SC_SC_EEENS5_IJNSA_ILi0EEESS_SS_EEEEENS5_IJNS4_10UnderscoreESV_SV_EEEEENS4_18SM100_TMA_2SM_LOADENS4_14ComposedLayoutINS4_7SwizzleILi3ELi4ELi3EEENS4_18smem_ptr_flag_bitsILi8EEENSQ_INS5_IJNSA_ILi8EEESF_EEENS5_IJSF_SC_EEEEEEEvNS4_8identityESY_S18_vS19_EENS_8epilogue10collective18CollectiveEpilogueINS1B_23Sm100TmaWarpSpecializedILi2ELi2ELi32ELb0ELb0EEEJNS5_IJNSA_ILi64EEESF_SF_EEENS5_IJNSQ_IS1G_SC_EENSQ_INS5_IJNSA_ILi32EEESB_EEENS5_IJSC_S1G_EEEEEEEEaSH_aSH_NS1B_6fusion15FusionCallbacksIS1F_NS1O_17LinearCombinationIaiaiLNS_15FloatRoundStyleE2EEES1H_S1N_JEEENS4_5SM1004TMEM4LOAD26SM100_TMEM_LOAD_32dp32b32xENS4_13SM90_TMA_LOADENSZ_INS10_ILi1ELi4ELi3EEES13_NSQ_INS5_IJS14_S1J_EEENS5_IJS1J_SC_EEEEEEENS4_39AutoVectorizingCopyWithAssumedAlignmentILi128EEENS4_14SM90_TMA_STOREES23_S25_S25_EEEvvEEEEvNT_6ParamsE) ;  /* 0xffffff7802ac7950 */ /* 0x000fea0003c3ffff */
        .weak           $__internal_1_$__cuda_sm10x_tcgen05_guardrail_trap_phase_invalid_during_alloc
        .type           $__internal_1_$__cuda_sm10x_tcgen05_guardrail_trap_phase_invalid_during_alloc,@function
        .size           $__internal_1_$__cuda_sm10x_tcgen05_guardrail_trap_phase_invalid_during_alloc,($__internal_2_$__cuda_sm10x_tcgen05_guardrail_trap_unallocated_columns_being_dealloced - $__internal_1_$__cuda_sm10x_tcgen05_guardrail_trap_phase_invalid_during_alloc)
$__internal_1_$__cuda_sm10x_tcgen05_guardrail_trap_phase_invalid_during_alloc:
[----:B------:R-:W-:Y:S05]  /*8550*/  BPT.TRAP 0x1 ;  /* 0x000000040000795c */ /* 0x000fea0000300000 */
[----:B------:R-:W-:-:S04]  /*8560*/  MOV R3, 0x0 ;  /* 0x0000000000037802 */ /* 0x000fc80000000f00 */
[----:B------:R-:W-:Y:S05]  /*8570*/  RET.REL.NODEC R2 `(_ZN7cutlass13device_kernelINS_4gemm6kernel13GemmUniversalIN4cute5tupleIJiiiiEEENS1_10collective13CollectiveMmaINS1_35MainloopSm100TmaUmmaWarpSpecializedILi4ELi2ELi4ENS5_IJNS4_1CILi2EEENSA_ILi1EEESC_EEEEENS5_IJNSA_ILi128EEESF_SF_EEEaNS5_IJlSC_lEEEaSH_NS4_8TiledMMAINS4_8MMA_AtomIJNS4_21SM100_MMA_S8_2x1SM_SSIaaiLi128ELi128ELNS4_4UMMA5MajorE0ELSM_0ELNSL_8SaturateE0EEEEEENS4_6LayoutINS5_IJSC_SC_SC_EEENS5_IJNSA_ILi0EEESS_SS_EEEEENS5_IJNS4_10UnderscoreESV_SV_EEEEENS4_18SM100_TMA_2SM_LOADENS4_14ComposedLayoutINS4_7SwizzleILi3ELi4ELi3EEENS4_18smem_ptr_flag_bitsILi8EEENSQ_INS5_IJNSA_ILi8EEESF_EEENS5_IJSF_SC_EEEEEEEvNS4_8identityESY_S18_vS19_EENS_8epilogue10collective18CollectiveEpilogueINS1B_23Sm100TmaWarpSpecializedILi2ELi2ELi32ELb0ELb0EEEJNS5_IJNSA_ILi64EEESF_SF_EEENS5_IJNSQ_IS1G_SC_EENSQ_INS5_IJNSA_ILi32EEESB_EEENS5_IJSC_S1G_EEEEEEEEaSH_aSH_NS1B_6fusion15FusionCallbacksIS1F_NS1O_17LinearCombinationIaiaiLNS_15FloatRoundStyleE2EEES1H_S1N_JEEENS4_5SM1004TMEM4LOAD26SM100_TMEM_LOAD_32dp32b32xENS4_13SM90_TMA_LOADENSZ_INS10_ILi1ELi4ELi3EEES13_NSQ_INS5_IJS14_S1J_EEENS5_IJS1J_SC_EEEEEEENS4_39AutoVectorizingCopyWithAssumedAlignmentILi128EEENS4_14SM90_TMA_STOREES23_S25_S25_EEEvvEEEEvNT_6ParamsE) ;  /* 0xffffff7802a07950 */ /* 0x000fea0003c3ffff */
        .weak           $__internal_2_$__cuda_sm10x_tcgen05_guardrail_trap_unallocated_columns_being_dealloced
        .type           $__internal_2_$__cuda_sm10x_tcgen05_guardrail_trap_unallocated_columns_being_dealloced,@function
        .size           $__internal_2_$__cuda_sm10x_tcgen05_guardrail_trap_unallocated_columns_being_dealloced,(.L_x_163 - $__internal_2_$__cuda_sm10x_tcgen05_guardrail_trap_unallocated_columns_being_dealloced)
$__internal_2_$__cuda_sm10x_tcgen05_guardrail_trap_unallocated_columns_being_dealloced:
[----:B------:R-:W-:Y:S05]  /*8580*/  BPT.TRAP 0x1 ;  /* 0x000000040000795c */ /* 0x000fea0000300000 */
[----:B------:R-:W-:-:S04]  /*8590*/  HFMA2 R3, -RZ, RZ, 0, 0 ;  /* 0x00000000ff037431 */ /* 0x000fc800000001ff */
[----:B------:R-:W-:Y:S05]  /*85a0*/  RET.REL.NODEC R2 `(_ZN7cutlass13device_kernelINS_4gemm6kernel13GemmUniversalIN4cute5tupleIJiiiiEEENS1_10collective13CollectiveMmaINS1_35MainloopSm100TmaUmmaWarpSpecializedILi4ELi2ELi4ENS5_IJNS4_1CILi2EEENSA_ILi1EEESC_EEEEENS5_IJNSA_ILi128EEESF_SF_EEEaNS5_IJlSC_lEEEaSH_NS4_8TiledMMAINS4_8MMA_AtomIJNS4_21SM100_MMA_S8_2x1SM_SSIaaiLi128ELi128ELNS4_4UMMA5MajorE0ELSM_0ELNSL_8SaturateE0EEEEEENS4_6LayoutINS5_IJSC_SC_SC_EEENS5_IJNSA_ILi0EEESS_SS_EEEEENS5_IJNS4_10UnderscoreESV_SV_EEEEENS4_18SM100_TMA_2SM_LOADENS4_14ComposedLayoutINS4_7SwizzleILi3ELi4ELi3EEENS4_18smem_ptr_flag_bitsILi8EEENSQ_INS5_IJNSA_ILi8EEESF_EEENS5_IJSF_SC_EEEEEEEvNS4_8identityESY_S18_vS19_EENS_8epilogue10collective18CollectiveEpilogueINS1B_23Sm100TmaWarpSpecializedILi2ELi2ELi32ELb0ELb0EEEJNS5_IJNSA_ILi64EEESF_SF_EEENS5_IJNSQ_IS1G_SC_EENSQ_INS5_IJNSA_ILi32EEESB_EEENS5_IJSC_S1G_EEEEEEEEaSH_aSH_NS1B_6fusion15FusionCallbacksIS1F_NS1O_17LinearCombinationIaiaiLNS_15FloatRoundStyleE2EEES1H_S1N_JEEENS4_5SM1004TMEM4LOAD26SM100_TMEM_LOAD_32dp32b32xENS4_13SM90_TMA_LOADENSZ_INS10_ILi1ELi4ELi3EEES13_NSQ_INS5_IJS14_S1J_EEENS5_IJS1J_SC_EEEEEEENS4_39AutoVectorizingCopyWithAssumedAlignmentILi128EEENS4_14SM90_TMA_STOREES23_S25_S25_EEEvvEEEEvNT_6ParamsE) ;  /* 0xffffff7802947950 */ /* 0x000fea0003c3ffff */
.L_x_162:
[----:B------:R-:W-:-:S00]  /*85b0*/  BRA `(.L_x_162) ;  /* 0xfffffffc00fc7947 */ /* 0x000fc0000383ffff */
[----:B------:R-:W-:-:S00]  /*85c0*/  NOP ;  /* 0x0000000000007918 */ /* 0x000fc00000000000 */
        /* <DEDUP_REMOVED lines=11> */
.L_x_163:


//--------------------- .nv.global.init           --------------------------
	.section	.nv.global.init,"aw",@progbits
.nv.global.init:
	.type		$str$27,@object
	.size		$str$27,($str$28 - $str$27)
$str$27:
        /*0000*/ 	.byte	0x28, 0x61, 0x64, 0x64, 0x72, 0x65, 0x73, 0x73, 0x20, 0x26, 0x20, 0x6d, 0x61, 0x73, 0x6b, 0x29
        /*0010*/ 	.byte	0x20, 0x3d, 0x3d, 0x20, 0x30, 0x00
	.type		$str$28,@object
	.size		$str$28,($str$26 - $str$28)
$str$28:
        /*0016*/ 	.byte	0x2f, 0x74, 0x6d, 0x70, 0x2f, 0x63, 0x75, 0x74, 0x6c, 0x61, 0x73, 0x73, 0x5f, 0x73, 0x77, 0x65
        /*0026*/ 	.byte	0x65, 0x70, 0x5f, 0x73, 0x72, 0x63, 0x2f, 0x69, 0x6e, 0x63, 0x6c, 0x75, 0x64, 0x65, 0x2f, 0x63
        /*0036*/ 	.byte	0x75, 0x74, 0x65, 0x2f, 0x70, 0x6f, 0x69, 0x6e, 0x74, 0x65, 0x72, 0x5f, 0x66, 0x6c, 0x61, 0x67
        /*0046*/ 	.byte	0x67, 0x65, 0x64, 0x2e, 0x68, 0x70, 0x70, 0x00
	.type		$str$26,@object
	.size		$str$26,($str$25 - $str$26)
$str$26:
        /*004e*/ 	.byte	0x2f, 0x74, 0x6d, 0x70, 0x2f, 0x63, 0x75, 0x74, 0x6c, 0x61, 0x73, 0x73, 0x5f, 0x73, 0x77, 0x65
        /*005e*/ 	.byte	0x65, 0x70, 0x5f, 0x73, 0x72, 0x63, 0x2f, 0x69, 0x6e, 0x63, 0x6c, 0x75, 0x64, 0x65, 0x2f, 0x63
        /*006e*/ 	.byte	0x75, 0x74, 0x65, 0x2f, 0x61, 0x74, 0x6f, 0x6d, 0x2f, 0x63, 0x6f, 0x70, 0x79, 0x5f, 0x74, 0x72
        /*007e*/ 	.byte	0x61, 0x69, 0x74, 0x73, 0x5f, 0x73, 0x6d, 0x31, 0x30, 0x30, 0x2e, 0x68, 0x70, 0x70, 0x00
	.type		$str$25,@object
	.size		$str$25,(__unnamed_1 - $str$25)
$str$25:
        /*008d*/ 	.byte	0x28, 0x28, 0x75, 0x69, 0x6e, 0x74, 0x33, 0x32, 0x5f, 0x74, 0x28, 0x74, 0x68, 0x72, 0x65, 0x61
        /*009d*/ 	.byte	0x64, 0x49, 0x64, 0x78, 0x2e, 0x78, 0x29, 0x20, 0x2f, 0x20, 0x33, 0x32, 0x29, 0x20, 0x25, 0x20
        /*00ad*/ 	.byte	0x34, 0x29, 0x20, 0x3d, 0x3d, 0x20, 0x28, 0x28, 0x28, 0x74, 0x6d, 0x65, 0x6d, 0x5f, 0x61, 0x64
        /*00bd*/ 	.byte	0x64, 0x72, 0x20, 0x3e, 0x3e, 0x20, 0x31, 0x36, 0x29, 0x20, 0x2f, 0x20, 0x33, 0x32, 0x29, 0x20
        /*00cd*/ 	.byte	0x25, 0x20, 0x34, 0x29, 0x00
	.type		__unnamed_1,@object
	.size		__unnamed_1,(__unnamed_2 - __unnamed_1)
__unnamed_1:
        /*00d2*/ 	.byte	0x61, 0x75, 0x74, 0x6f, 0x20, 0x63, 0x75, 0x74, 0x65, 0x3a, 0x3a, 0x61, 0x73, 0x5f, 0x70, 0x6f
        /* <DEDUP_REMOVED lines=24> */
        /*0262*/ 	.byte	0x3e, 0x3e, 0x5d, 0x00
	.type		__unnamed_2,@object
	.size		__unnamed_2,(.L_2 - __unnamed_2)
__unnamed_2:
        /* <DEDUP_REMOVED lines=41> */
.L_2:


//--------------------- .nv.shared._ZN7cutlass13device_kernelINS_4gemm6kernel13GemmUniversalIN4cute5tupleIJiiiiEEENS1_10collective13CollectiveMmaINS1_35MainloopSm100TmaUmmaWarpSpecializedILi4ELi2ELi4ENS5_IJNS4_1CILi2EEENSA_ILi1EEESC_EEEEENS5_IJNSA_ILi128EEESF_SF_EEEaNS5_IJlSC_lEEEaSH_NS4_8TiledMMAINS4_8MMA_AtomIJNS4_21SM100_MMA_S8_2x1SM_SSIaaiLi128ELi128ELNS4_4UMMA5MajorE0ELSM_0ELNSL_8SaturateE0EEEEEENS4_6LayoutINS5_IJSC_SC_SC_EEENS5_IJNSA_ILi0EEESS_SS_EEEEENS5_IJNS4_10UnderscoreESV_SV_EEEEENS4_18SM100_TMA_2SM_LOADENS4_14ComposedLayoutINS4_7SwizzleILi3ELi4ELi3EEENS4_18smem_ptr_flag_bitsILi8EEENSQ_INS5_IJNSA_ILi8EEESF_EEENS5_IJSF_SC_EEEEEEEvNS4_8identityESY_S18_vS19_EENS_8epilogue10collective18CollectiveEpilogueINS1B_23Sm100TmaWarpSpecializedILi2ELi2ELi32ELb0ELb0EEEJNS5_IJNSA_ILi64EEESF_SF_EEENS5_IJNSQ_IS1G_SC_EENSQ_INS5_IJNSA_ILi32EEESB_EEENS5_IJSC_S1G_EEEEEEEEaSH_aSH_NS1B_6fusion15FusionCallbacksIS1F_NS1O_17LinearCombinationIaiaiLNS_15FloatRoundStyleE2EEES1H_S1N_JEEENS4_5SM1004TMEM4LOAD26SM100_TMEM_LOAD_32dp32b32xENS4_13SM90_TMA_LOADENSZ_INS10_ILi1ELi4ELi3EEES13_NSQ_INS5_IJS14_S1J_EEENS5_IJS1J_SC_EEEEEEENS4_39AutoVectorizingCopyWithAssumedAlignmentILi128EEENS4_14SM90_TMA_STOREES23_S25_S25_EEEvvEEEEvNT_6ParamsE --------------------------
	.section	.nv.shared._ZN7cutlass13device_kernelINS_4gemm6kernel13GemmUniversalIN4cute5tupleIJiiiiEEENS1_10collective13CollectiveMmaINS1_35MainloopSm100TmaUmmaWarpSpecializedILi4ELi2ELi4ENS5_IJNS4_1CILi2EEENSA_ILi1EEESC_EEEEENS5_IJNSA_ILi128EEESF_SF_EEEaNS5_IJlSC_lEEEaSH_NS4_8TiledMMAINS4_8MMA_AtomIJNS4_21SM100_MMA_S8_2x1SM_SSIaaiLi128ELi128ELNS4_4UMMA5MajorE0ELSM_0ELNSL_8SaturateE0EEEEEENS4_6LayoutINS5_IJSC_SC_SC_EEENS5_IJNSA_ILi0EEESS_SS_EEEEENS5_IJNS4_10UnderscoreESV_SV_EEEEENS4_18SM100_TMA_2SM_LOADENS4_14ComposedLayoutINS4_7SwizzleILi3ELi4ELi3EEENS4_18smem_ptr_flag_bitsILi8EEENSQ_INS5_IJNSA_ILi8EEESF_EEENS5_IJSF_SC_EEEEEEEvNS4_8identityESY_S18_vS19_EENS_8epilogue10collective18CollectiveEpilogueINS1B_23Sm100TmaWarpSpecializedILi2ELi2ELi32ELb0ELb0EEEJNS5_IJNSA_ILi64EEESF_SF_EEENS5_IJNSQ_IS1G_SC_EENSQ_INS5_IJNSA_ILi32EEESB_EEENS5_IJSC_S1G_EEEEEEEEaSH_aSH_NS1B_6fusion15FusionCallbacksIS1F_NS1O_17LinearCombinationIaiaiLNS_15FloatRoundStyleE2EEES1H_S1N_JEEENS4_5SM1004TMEM4LOAD26SM100_TMEM_LOAD_32dp32b32xENS4_13SM90_TMA_LOADENSZ_INS10_ILi1ELi4ELi3EEES13_NSQ_INS5_IJS14_S1J_EEENS5_IJS1J_SC_EEEEEEENS4_39AutoVectorizingCopyWithAssumedAlignmentILi128EEENS4_14SM90_TMA_STOREES23_S25_S25_EEEvvEEEEvNT_6ParamsE,"aw",@nobits
	.sectionflags	@""
	.align	16
	.zero		1024


//--------------------- .nv.shared.reserved.0     --------------------------
	.section	.nv.shared.reserved.0,"aw",@nobits
	.weak		__nv_reservedSMEM_offset_0_alias
	.size		__nv_reservedSMEM_offset_0_alias, 0, 64
	.other		__nv_reservedSMEM_offset_0_alias,@"STO_CUDA_RESERVED_SHARED STV_DEFAULT"
__nv_reservedSMEM_offset_0_alias:
	.zero		0
.nv.shared.reserved.0:
	.zero		64
	.weak		__nv_reservedSMEM_tcgen05_partition
	.type		__nv_reservedSMEM_tcgen05_partition,@object
	.size		__nv_reservedSMEM_tcgen05_partition,(.L_0 - __nv_reservedSMEM_tcgen05_partition)
__nv_reservedSMEM_tcgen05_partition:
	.zero		32
.L_0:


//--------------------- .nv.global                --------------------------
	.section	.nv.global,"aw",@nobits
.nv.global:
	.type		_ZN40_INTERNAL_5a0d639e_4_k_cu_c77786cc_106124cute1_E,@object
	.size		_ZN40_INTERNAL_5a0d639e_4_k_cu_c77786cc_106124cute1_E,(_ZN40_INTERNAL_5a0d639e_4_k_cu_c77786cc_106124cuda3std3__45__cpo6cbeginE - _ZN40_INTERNAL_5a0d639e_4_k_cu_c77786cc_106124cute1_E)
_ZN40_INTERNAL_5a0d639e_4_k_cu_c77786cc_106124cute1_E:
	.zero		1
	.type		_ZN40_INTERNAL_5a0d639e_4_k_cu_c77786cc_106124cuda3std3__45__cpo6cbeginE,@object
	.size		_ZN40_INTERNAL_5a0d639e_4_k_cu_c77786cc_106124cuda3std3__45__cpo6cbeginE,(_ZN40_INTERNAL_5a0d639e_4_k_cu_c77786cc_106124cuda3std3__48in_placeE - _ZN40_INTERNAL_5a0d639e_4_k_cu_c77786cc_106124cuda3std3__45__cpo6cbeginE)
_ZN40_INTERNAL_5a0d639e_4_k_cu_c77786cc_106124cuda3std3__45__cpo6cbeginE:
	.zero		1
	.type		_ZN40_INTERNAL_5a0d639e_4_k_cu_c77786cc_106124cuda3std3__48in_placeE,@object
	.size		_ZN40_INTERNAL_5a0d639e_4_k_cu_c77786cc_106124cuda3std3__48in_placeE,(_ZN40_INTERNAL_5a0d639e_4_k_cu_c77786cc_106124cuda3std6ranges3__45__cpo9iter_moveE - _ZN40_INTERNAL_5a0d639e_4_k_cu_c77786cc_106124cuda3std3__48in_placeE)
_ZN40_INTERNAL_5a0d639e_4_k_cu_c77786cc_106124cuda3std3__48in_placeE:
	.zero		1
	.type		_ZN40_INTERNAL_5a0d639e_4_k_cu_c77786cc_106124cuda3std6ranges3__45__cpo9iter_moveE,@object
	.size		_ZN40_INTERNAL_5a0d639e_4_k_cu_c77786cc_106124cuda3std6ranges3__45__cpo9iter_moveE,(_ZN40_INTERNAL_5a0d639e_4_k_cu_c77786cc_106124cuda3std3__45__cpo5beginE - _ZN40_INTERNAL_5a0d639e_4_k_cu_c77786cc_106124cuda3std6ranges3__45__cpo9iter_moveE)
_ZN40_INTERNAL_5a0d639e_4_k_cu_c77786cc_106124cuda3std6ranges3__45__cpo9iter_moveE:
	.zero		1
	.type		_ZN40_INTERNAL_5a0d639e_4_k_cu_c77786cc_106124cuda3std3__45__cpo5beginE,@object
	.size		_ZN40_INTERNAL_5a0d639e_4_k_cu_c77786cc_106124cuda3std3__45__cpo5beginE,(_ZN40_INTERNAL_5a0d639e_4_k_cu_c77786cc_106124cuda3std3__442_GLOBAL__N__5a0d639e_4_k_cu_c77786cc_106126ignoreE - _ZN40_INTERNAL_5a0d639e_4_k_cu_c77786cc_106124cuda3std3__45__cpo5beginE)
_ZN40_INTERNAL_5a0d639e_4_k_cu_c77786cc_106124cuda3std3__45__cpo5beginE:
	.zero		1
	.type		_ZN40_INTERNAL_5a0d639e_4_k_cu_c77786cc_106124cuda3std3__442_GLOBAL__N__5a0d639e_4_k_cu_c77786cc_106126ignoreE,@object
	.size		_ZN40_INTERNAL_5a0d639e_4_k_cu_c77786cc_106124cuda3std3__442_GLOBAL__N__5a0d639e_4_k_cu_c77786cc_106126ignoreE,(_ZN40_INTERNAL_5a0d639e_4_k_cu_c77786cc_106124cute7productE - _ZN40_INTERNAL_5a0d639e_4_k_cu_c77786cc_106124cuda3std3__442_GLOBAL__N__5a0d639e_4_k_cu_c77786cc_106126ignoreE)
_ZN40_INTERNAL_5a0d639e_4_k_cu_c77786cc_106124cuda3std3__442_GLOBAL__N__5a0d639e_4_k_cu_c77786cc_106126ignoreE:
	.zero		1
	.type		_ZN40_INTERNAL_5a0d639e_4_k_cu_c77786cc_106124cute7productE,@object
	.size		_ZN40_INTERNAL_5a0d639e_4_k_cu_c77786cc_106124cute7productE,(_ZN40_INTERNAL_5a0d639e_4_k_cu_c77786cc_106124cuda3std3__45__cpo3endE - _ZN40_INTERNAL_5a0d639e_4_k_cu_c77786cc_106124cute7productE)
_ZN40_INTERNAL_5a0d639e_4_k_cu_c77786cc_106124cute7productE:
	.zero		1
	.type		_ZN40_INTERNAL_5a0d639e_4_k_cu_c77786cc_106124cuda3std3__45__cpo3endE,@object
	.size		_ZN40_INTERNAL_5a0d639e_4_k_cu_c77786cc_106124cuda3std3__45__cpo3endE,(_ZN40_INTERNAL_5a0d639e_4_k_cu_c77786cc_106124cuda3std3__419piecewise_constructE - _ZN40_INTERNAL_5a0d639e_4_k_cu_c77786cc_106124cuda3std3__45__cpo3endE)
_ZN40_INTERNAL_5a0d639e_4_k_cu_c77786cc_106124cuda3std3__45__cpo3endE:
	.zero		1
	.type		_ZN40_INTERNAL_5a0d639e_4_k_cu_c77786cc_106124cuda3std3__419piecewise_constructE,@object
	.size		_ZN40_INTERNAL_5a0d639e_4_k_cu_c77786cc_106124cuda3std3__419piecewise_constructE,(_ZN40_INTERNAL_5a0d639e_4_k_cu_c77786cc_106124cuda3std3__45__cpo4cendE - _ZN40_INTERNAL_5a0d639e_4_k_cu_c77786cc_106124cuda3std3__419piecewise_constructE)
_ZN40_INTERNAL_5a0d639e_4_k_cu_c77786cc_106124cuda3std3__419piecewise_constructE:
	.zero		1
	.type		_ZN40_INTERNAL_5a0d639e_4_k_cu_c77786cc_106124cuda3std3__45__cpo4cendE,@object
	.size		_ZN40_INTERNAL_5a0d639e_4_k_cu_c77786cc_106124cuda3std3__45__cpo4cendE,(_ZN40_INTERNAL_5a0d639e_4_k_cu_c77786cc_106124cuda3std6ranges3__45__cpo4swapE - _ZN40_INTERNAL_5a0d639e_4_k_cu_c77786cc_106124cuda3std3__45__cpo4cendE)
_ZN40_INTERNAL_5a0d639e_4_k_cu_c77786cc_106124cuda3std3__45__cpo4cendE:
	.zero		1
	.type		_ZN40_INTERNAL_5a0d639e_4_k_cu_c77786cc_106124cuda3std6ranges3__45__cpo4swapE,@object
	.size		_ZN40_INTERNAL_5a0d639e_4_k_cu_c77786cc_106124cuda3std6ranges3__45__cpo4swapE,(.L_10 - _ZN40_INTERNAL_5a0d639e_4_k_cu_c77786cc_106124cuda3std6ranges3__45__cpo4swapE)
_ZN40_INTERNAL_5a0d639e_4_k_cu_c77786cc_106124cuda3std6ranges3__45__cpo4swapE:
	.zero		1
.L_10:


//--------------------- .nv.constant0._ZN7cutlass13device_kernelINS_4gemm6kernel13GemmUniversalIN4cute5tupleIJiiiiEEENS1_10collective13CollectiveMmaINS1_35MainloopSm100TmaUmmaWarpSpecializedILi4ELi2ELi4ENS5_IJNS4_1CILi2EEENSA_ILi1EEESC_EEEEENS5_IJNSA_ILi128EEESF_SF_EEEaNS5_IJlSC_lEEEaSH_NS4_8TiledMMAINS4_8MMA_AtomIJNS4_21SM100_MMA_S8_2x1SM_SSIaaiLi128ELi128ELNS4_4UMMA5MajorE0ELSM_0ELNSL_8SaturateE0EEEEEENS4_6LayoutINS5_IJSC_SC_SC_EEENS5_IJNSA_ILi0EEESS_SS_EEEEENS5_IJNS4_10UnderscoreESV_SV_EEEEENS4_18SM100_TMA_2SM_LOADENS4_14ComposedLayoutINS4_7SwizzleILi3ELi4ELi3EEENS4_18smem_ptr_flag_bitsILi8EEENSQ_INS5_IJNSA_ILi8EEESF_EEENS5_IJSF_SC_EEEEEEEvNS4_8identityESY_S18_vS19_EENS_8epilogue10collective18CollectiveEpilogueINS1B_23Sm100TmaWarpSpecializedILi2ELi2ELi32ELb0ELb0EEEJNS5_IJNSA_ILi64EEESF_SF_EEENS5_IJNSQ_IS1G_SC_EENSQ_INS5_IJNSA_ILi32EEESB_EEENS5_IJSC_S1G_EEEEEEEEaSH_aSH_NS1B_6fusion15FusionCallbacksIS1F_NS1O_17LinearCombinationIaiaiLNS_15FloatRoundStyleE2EEES1H_S1N_JEEENS4_5SM1004TMEM4LOAD26SM100_TMEM_LOAD_32dp32b32xENS4_13SM90_TMA_LOADENSZ_INS10_ILi1ELi4ELi3EEES13_NSQ_INS5_IJS14_S1J_EEENS5_IJS1J_SC_EEEEEEENS4_39AutoVectorizingCopyWithAssumedAlignmentILi128EEENS4_14SM90_TMA_STOREES23_S25_S25_EEEvvEEEEvNT_6ParamsE --------------------------
	.section	.nv.constant0._ZN7cutlass13device_kernelINS_4gemm6kernel13GemmUniversalIN4cute5tupleIJiiiiEEENS1_10collective13CollectiveMmaINS1_35MainloopSm100TmaUmmaWarpSpecializedILi4ELi2ELi4ENS5_IJNS4_1CILi2EEENSA_ILi1EEESC_EEEEENS5_IJNSA_ILi128EEESF_SF_EEEaNS5_IJlSC_lEEEaSH_NS4_8TiledMMAINS4_8MMA_AtomIJNS4_21SM100_MMA_S8_2x1SM_SSIaaiLi128ELi128ELNS4_4UMMA5MajorE0ELSM_0ELNSL_8SaturateE0EEEEEENS4_6LayoutINS5_IJSC_SC_SC_EEENS5_IJNSA_ILi0EEESS_SS_EEEEENS5_IJNS4_10UnderscoreESV_SV_EEEEENS4_18SM100_TMA_2SM_LOADENS4_14ComposedLayoutINS4_7SwizzleILi3ELi4ELi3EEENS4_18smem_ptr_flag_bitsILi8EEENSQ_INS5_IJNSA_ILi8EEESF_EEENS5_IJSF_SC_EEEEEEEvNS4_8identityESY_S18_vS19_EENS_8epilogue10collective18CollectiveEpilogueINS1B_23Sm100TmaWarpSpecializedILi2ELi2ELi32ELb0ELb0EEEJNS5_IJNSA_ILi64EEESF_SF_EEENS5_IJNSQ_IS1G_SC_EENSQ_INS5_IJNSA_ILi32EEESB_EEENS5_IJSC_S1G_EEEEEEEEaSH_aSH_NS1B_6fusion15FusionCallbacksIS1F_NS1O_17LinearCombinationIaiaiLNS_15FloatRoundStyleE2EEES1H_S1N_JEEENS4_5SM1004TMEM4LOAD26SM100_TMEM_LOAD_32dp32b32xENS4_13SM90_TMA_LOADENSZ_INS10_ILi1ELi4ELi3EEES13_NSQ_INS5_IJS14_S1J_EEENS5_IJS1J_SC_EEEEEEENS4_39AutoVectorizingCopyWithAssumedAlignmentILi128EEENS4_14SM90_TMA_STOREES23_S25_S25_EEEvvEEEEvNT_6ParamsE,"a",@progbits
	.sectionflags	@""
	.align	4
.nv.constant0._ZN7cutlass13device_kernelINS_4gemm6kernel13GemmUniversalIN4cute5tupleIJiiiiEEENS1_10collective13CollectiveMmaINS1_35MainloopSm100TmaUmmaWarpSpecializedILi4ELi2ELi4ENS5_IJNS4_1CILi2EEENSA_ILi1EEESC_EEEEENS5_IJNSA_ILi128EEESF_SF_EEEaNS5_IJlSC_lEEEaSH_NS4_8TiledMMAINS4_8MMA_AtomIJNS4_21SM100_MMA_S8_2x1SM_SSIaaiLi128ELi128ELNS4_4UMMA5MajorE0ELSM_0ELNSL_8SaturateE0EEEEEENS4_6LayoutINS5_IJSC_SC_SC_EEENS5_IJNSA_ILi0EEESS_SS_EEEEENS5_IJNS4_10UnderscoreESV_SV_EEEEENS4_18SM100_TMA_2SM_LOADENS4_14ComposedLayoutINS4_7SwizzleILi3ELi4ELi3EEENS4_18smem_ptr_flag_bitsILi8EEENSQ_INS5_IJNSA_ILi8EEESF_EEENS5_IJSF_SC_EEEEEEEvNS4_8identityESY_S18_vS19_EENS_8epilogue10collective18CollectiveEpilogueINS1B_23Sm100TmaWarpSpecializedILi2ELi2ELi32ELb0ELb0EEEJNS5_IJNSA_ILi64EEESF_SF_EEENS5_IJNSQ_IS1G_SC_EENSQ_INS5_IJNSA_ILi32EEESB_EEENS5_IJSC_S1G_EEEEEEEEaSH_aSH_NS1B_6fusion15FusionCallbacksIS1F_NS1O_17LinearCombinationIaiaiLNS_15FloatRoundStyleE2EEES1H_S1N_JEEENS4_5SM1004TMEM4LOAD26SM100_TMEM_LOAD_32dp32b32xENS4_13SM90_TMA_LOADENSZ_INS10_ILi1ELi4ELi3EEES13_NSQ_INS5_IJS14_S1J_EEENS5_IJS1J_SC_EEEEEEENS4_39AutoVectorizingCopyWithAssumedAlignmentILi128EEENS4_14SM90_TMA_STOREES23_S25_S25_EEEvvEEEEvNT_6ParamsE:
	.zero		2944


//--------------------- SYMBOLS --------------------------

	.type		.nv.reservedSmem.offset0,@object
	.size		.nv.reservedSmem.offset0,0x4
	.type		.nv.reservedSmem.cap,@object
	.size		.nv.reservedSmem.cap,0x4
	.type		__assertfail,@function
